//
// Generated by NVIDIA NVVM Compiler
//
// Compiler Build ID: CL-36424714
// Cuda compilation tools, release 13.0, V13.0.88
// Based on NVVM 20.0.0
//

.version 9.0
.target sm_100
.address_size 64

	// .globl	_Z3fftPfS_
// _ZZ3fftPfS_E1S has been demoted
.global .align 4 .b8 __cudart_i2opi_f[24] = {65, 144, 67, 60, 153, 149, 98, 219, 192, 221, 52, 245, 209, 87, 39, 252, 41, 21, 68, 78, 110, 131, 249, 162};

.visible .entry _Z3fftPfS_(
	.param .u64 .ptr .align 1 _Z3fftPfS__param_0,
	.param .u64 .ptr .align 1 _Z3fftPfS__param_1
)
{
	.local .align 4 .b8 	__local_depot0[28];
	.reg .b64 	%SP;
	.reg .b64 	%SPL;
	.reg .pred 	%p<115>;
	.reg .b32 	%r<625>;
	.reg .b32 	%f<626>;
	.reg .b64 	%rd<302>;
	.reg .b64 	%fd<33>;
	// demoted variable
	.shared .align 4 .b8 _ZZ3fftPfS_E1S[512];
	mov.u64 	%SPL, __local_depot0;
	ld.param.u64 	%rd116, [_Z3fftPfS__param_0];
	add.u64 	%rd1, %SPL, 0;
	add.u64 	%rd2, %SPL, 0;
	mov.u32 	%r225, %tid.x;
	shl.b32 	%r1, %r225, 4;
	cvta.to.global.u64 	%rd119, %rd116;
	mul.wide.u32 	%rd120, %r1, 4;
	add.s64 	%rd121, %rd119, %rd120;
	ld.global.f32 	%f97, [%rd121];
	shl.b32 	%r226, %r225, 6;
	mov.u32 	%r227, _ZZ3fftPfS_E1S;
	add.s32 	%r2, %r227, %r226;
	st.shared.f32 	[%r2], %f97;
	ld.global.f32 	%f98, [%rd121+4];
	st.shared.f32 	[%r2+4], %f98;
	ld.global.f32 	%f99, [%rd121+8];
	st.shared.f32 	[%r2+8], %f99;
	ld.global.f32 	%f100, [%rd121+12];
	st.shared.f32 	[%r2+12], %f100;
	ld.global.f32 	%f101, [%rd121+16];
	st.shared.f32 	[%r2+16], %f101;
	ld.global.f32 	%f102, [%rd121+20];
	st.shared.f32 	[%r2+20], %f102;
	ld.global.f32 	%f103, [%rd121+24];
	st.shared.f32 	[%r2+24], %f103;
	ld.global.f32 	%f104, [%rd121+28];
	st.shared.f32 	[%r2+28], %f104;
	ld.global.f32 	%f105, [%rd121+32];
	st.shared.f32 	[%r2+32], %f105;
	ld.global.f32 	%f106, [%rd121+36];
	st.shared.f32 	[%r2+36], %f106;
	ld.global.f32 	%f107, [%rd121+40];
	st.shared.f32 	[%r2+40], %f107;
	ld.global.f32 	%f108, [%rd121+44];
	st.shared.f32 	[%r2+44], %f108;
	ld.global.f32 	%f109, [%rd121+48];
	st.shared.f32 	[%r2+48], %f109;
	ld.global.f32 	%f110, [%rd121+52];
	st.shared.f32 	[%r2+52], %f110;
	ld.global.f32 	%f111, [%rd121+56];
	st.shared.f32 	[%r2+56], %f111;
	ld.global.f32 	%f112, [%rd121+60];
	st.shared.f32 	[%r2+60], %f112;
	shl.b32 	%r228, %r225, 3;
	and.b32  	%r9, %r228, 56;
	add.s32 	%r4, %r227, %r9;
	ld.shared.f32 	%f113, [%r4];
	ld.shared.f32 	%f114, [%r4+4];
	ld.shared.f32 	%f115, [%r4+64];
	ld.shared.f32 	%f116, [%r4+68];
	ld.shared.f32 	%f117, [%r4+128];
	ld.shared.f32 	%f118, [%r4+132];
	ld.shared.f32 	%f119, [%r4+192];
	ld.shared.f32 	%f120, [%r4+196];
	ld.shared.f32 	%f121, [%r4+256];
	ld.shared.f32 	%f122, [%r4+260];
	ld.shared.f32 	%f123, [%r4+320];
	ld.shared.f32 	%f124, [%r4+324];
	ld.shared.f32 	%f125, [%r4+384];
	ld.shared.f32 	%f126, [%r4+388];
	ld.shared.f32 	%f127, [%r4+448];
	ld.shared.f32 	%f128, [%r4+452];
	add.f32 	%f129, %f113, %f121;
	add.f32 	%f130, %f114, %f122;
	sub.f32 	%f131, %f113, %f121;
	sub.f32 	%f132, %f114, %f122;
	add.f32 	%f133, %f115, %f123;
	add.f32 	%f134, %f116, %f124;
	sub.f32 	%f135, %f115, %f123;
	sub.f32 	%f136, %f116, %f124;
	add.f32 	%f137, %f117, %f125;
	add.f32 	%f138, %f118, %f126;
	sub.f32 	%f139, %f118, %f126;
	sub.f32 	%f140, %f125, %f117;
	add.f32 	%f141, %f119, %f127;
	add.f32 	%f142, %f120, %f128;
	sub.f32 	%f143, %f119, %f127;
	sub.f32 	%f144, %f120, %f128;
	mul.f32 	%f145, %f135, 0f3F3504F3;
	mul.f32 	%f146, %f136, 0f3F3504F3;
	add.f32 	%f147, %f145, %f146;
	sub.f32 	%f148, %f146, %f145;
	mul.f32 	%f149, %f143, 0f3F3504F3;
	mul.f32 	%f150, %f144, 0f3F3504F3;
	sub.f32 	%f151, %f150, %f149;
	neg.f32 	%f152, %f150;
	sub.f32 	%f153, %f152, %f149;
	add.f32 	%f154, %f129, %f137;
	add.f32 	%f155, %f130, %f138;
	sub.f32 	%f156, %f129, %f137;
	sub.f32 	%f157, %f130, %f138;
	add.f32 	%f158, %f133, %f141;
	add.f32 	%f159, %f134, %f142;
	sub.f32 	%f160, %f134, %f142;
	sub.f32 	%f161, %f141, %f133;
	add.f32 	%f162, %f131, %f139;
	add.f32 	%f163, %f132, %f140;
	sub.f32 	%f164, %f131, %f139;
	sub.f32 	%f165, %f132, %f140;
	add.f32 	%f166, %f147, %f151;
	add.f32 	%f167, %f148, %f153;
	sub.f32 	%f168, %f148, %f153;
	sub.f32 	%f169, %f151, %f147;
	add.f32 	%f1, %f154, %f158;
	st.shared.f32 	[%r2], %f1;
	add.f32 	%f2, %f155, %f159;
	st.shared.f32 	[%r2+4], %f2;
	add.f32 	%f3, %f162, %f166;
	st.shared.f32 	[%r2+8], %f3;
	add.f32 	%f4, %f163, %f167;
	st.shared.f32 	[%r2+12], %f4;
	add.f32 	%f5, %f156, %f160;
	st.shared.f32 	[%r2+16], %f5;
	add.f32 	%f6, %f157, %f161;
	st.shared.f32 	[%r2+20], %f6;
	add.f32 	%f7, %f164, %f168;
	st.shared.f32 	[%r2+24], %f7;
	add.f32 	%f8, %f165, %f169;
	st.shared.f32 	[%r2+28], %f8;
	sub.f32 	%f9, %f154, %f158;
	st.shared.f32 	[%r2+32], %f9;
	sub.f32 	%f10, %f155, %f159;
	st.shared.f32 	[%r2+36], %f10;
	sub.f32 	%f11, %f162, %f166;
	st.shared.f32 	[%r2+40], %f11;
	sub.f32 	%f12, %f163, %f167;
	st.shared.f32 	[%r2+44], %f12;
	sub.f32 	%f13, %f156, %f160;
	st.shared.f32 	[%r2+48], %f13;
	sub.f32 	%f14, %f157, %f161;
	st.shared.f32 	[%r2+52], %f14;
	sub.f32 	%f15, %f164, %f168;
	st.shared.f32 	[%r2+56], %f15;
	sub.f32 	%f16, %f165, %f169;
	st.shared.f32 	[%r2+60], %f16;
	cvt.rn.f32.u32 	%f170, %r9;
	mul.f32 	%f171, %f170, 0f3E000000;
	cvt.rmi.f32.f32 	%f172, %f171;
	mul.f32 	%f173, %f172, 0f00000000;
	mul.f32 	%f17, %f173, 0f3DC8F5C3;
	mul.f32 	%f174, %f17, 0f3F22F983;
	cvt.rni.s32.f32 	%r568, %f174;
	cvt.rn.f32.s32 	%f175, %r568;
	fma.rn.f32 	%f176, %f175, 0fBFC90FDA, %f17;
	fma.rn.f32 	%f177, %f175, 0fB3A22168, %f176;
	fma.rn.f32 	%f611, %f175, 0fA7C234C5, %f177;
	abs.f32 	%f19, %f17;
	setp.ltu.f32 	%p1, %f19, 0f47CE4780;
	mov.u32 	%r564, %r568;
	mov.f32 	%f610, %f611;
	@%p1 bra 	$L__BB0_8;
	setp.neu.f32 	%p2, %f19, 0f7F800000;
	@%p2 bra 	$L__BB0_3;
	mov.f32 	%f180, 0f00000000;
	mul.rn.f32 	%f610, %f17, %f180;
	mov.b32 	%r564, 0;
	bra.uni 	$L__BB0_8;
$L__BB0_3:
	mov.b64 	%rd256, 0;
	mov.b32 	%r561, 0;
	mov.u64 	%rd254, __cudart_i2opi_f;
	mov.b32 	%r12, %f17;
	shl.b32 	%r231, %r12, 8;
	or.b32  	%r232, %r231, -2147483648;
	mov.u64 	%rd255, %rd2;
$L__BB0_4:
	.pragma "nounroll";
	ld.global.nc.u32 	%r230, [%rd254];
	mad.wide.u32 	%rd124, %r230, %r232, %rd256;
	shr.u64 	%rd256, %rd124, 32;
	st.local.u32 	[%rd255], %rd124;
	add.s32 	%r561, %r561, 1;
	add.s64 	%rd255, %rd255, 4;
	add.s64 	%rd254, %rd254, 4;
	setp.ne.s32 	%p3, %r561, 6;
	@%p3 bra 	$L__BB0_4;
	shr.u32 	%r233, %r12, 23;
	st.local.u32 	[%rd2+24], %rd256;
	and.b32  	%r14, %r233, 31;
	and.b32  	%r234, %r233, 224;
	add.s32 	%r235, %r234, -128;
	shr.u32 	%r236, %r235, 5;
	mul.wide.u32 	%rd125, %r236, 4;
	sub.s64 	%rd9, %rd2, %rd125;
	ld.local.u32 	%r562, [%rd9+24];
	ld.local.u32 	%r563, [%rd9+20];
	setp.eq.s32 	%p4, %r14, 0;
	@%p4 bra 	$L__BB0_7;
	shf.l.wrap.b32 	%r562, %r563, %r562, %r14;
	ld.local.u32 	%r237, [%rd9+16];
	shf.l.wrap.b32 	%r563, %r237, %r563, %r14;
$L__BB0_7:
	shr.u32 	%r238, %r562, 30;
	shf.l.wrap.b32 	%r239, %r563, %r562, 2;
	shl.b32 	%r240, %r563, 2;
	shr.u32 	%r241, %r239, 31;
	add.s32 	%r242, %r241, %r238;
	neg.s32 	%r243, %r242;
	mov.b32 	%r244, %f17;
	setp.lt.s32 	%p5, %r244, 0;
	selp.b32 	%r564, %r243, %r242, %p5;
	xor.b32  	%r245, %r239, %r244;
	shr.s32 	%r246, %r239, 31;
	xor.b32  	%r247, %r246, %r239;
	xor.b32  	%r248, %r246, %r240;
	cvt.u64.u32 	%rd126, %r247;
	shl.b64 	%rd127, %rd126, 32;
	cvt.u64.u32 	%rd128, %r248;
	or.b64  	%rd129, %rd127, %rd128;
	cvt.rn.f64.s64 	%fd1, %rd129;
	mul.f64 	%fd2, %fd1, 0d3BF921FB54442D19;
	cvt.rn.f32.f64 	%f178, %fd2;
	neg.f32 	%f179, %f178;
	setp.lt.s32 	%p6, %r245, 0;
	selp.f32 	%f610, %f179, %f178, %p6;
$L__BB0_8:
	add.s32 	%r250, %r564, 1;
	mul.rn.f32 	%f181, %f610, %f610;
	and.b32  	%r251, %r564, 1;
	setp.eq.b32 	%p8, %r251, 1;
	selp.f32 	%f182, %f610, 0f3F800000, %p8;
	fma.rn.f32 	%f183, %f181, %f182, 0f00000000;
	fma.rn.f32 	%f184, %f181, 0f37CBAC00, 0fBAB607ED;
	selp.f32 	%f185, 0fB94D4153, %f184, %p8;
	selp.f32 	%f186, 0f3C0885E4, 0f3D2AAABB, %p8;
	fma.rn.f32 	%f187, %f185, %f181, %f186;
	selp.f32 	%f188, 0fBE2AAAA8, 0fBEFFFFFF, %p8;
	fma.rn.f32 	%f189, %f187, %f181, %f188;
	fma.rn.f32 	%f190, %f189, %f183, %f182;
	and.b32  	%r252, %r250, 2;
	setp.eq.s32 	%p9, %r252, 0;
	mov.f32 	%f191, 0f00000000;
	sub.f32 	%f192, %f191, %f190;
	selp.f32 	%f23, %f190, %f192, %p9;
	@%p1 bra 	$L__BB0_16;
	setp.neu.f32 	%p10, %f19, 0f7F800000;
	@%p10 bra 	$L__BB0_11;
	mov.f32 	%f195, 0f00000000;
	mul.rn.f32 	%f611, %f17, %f195;
	mov.b32 	%r568, 0;
	bra.uni 	$L__BB0_16;
$L__BB0_11:
	mov.b32 	%r23, %f17;
	shl.b32 	%r254, %r23, 8;
	or.b32  	%r24, %r254, -2147483648;
	mov.b64 	%rd259, 0;
	mov.b32 	%r565, 0;
	mov.u64 	%rd257, __cudart_i2opi_f;
	mov.u64 	%rd258, %rd1;
$L__BB0_12:
	.pragma "nounroll";
	ld.global.nc.u32 	%r255, [%rd257];
	mad.wide.u32 	%rd132, %r255, %r24, %rd259;
	shr.u64 	%rd259, %rd132, 32;
	st.local.u32 	[%rd258], %rd132;
	add.s32 	%r565, %r565, 1;
	add.s64 	%rd258, %rd258, 4;
	add.s64 	%rd257, %rd257, 4;
	setp.ne.s32 	%p11, %r565, 6;
	@%p11 bra 	$L__BB0_12;
	shr.u32 	%r256, %r23, 23;
	st.local.u32 	[%rd1+24], %rd259;
	and.b32  	%r27, %r256, 31;
	and.b32  	%r257, %r256, 224;
	add.s32 	%r258, %r257, -128;
	shr.u32 	%r259, %r258, 5;
	mul.wide.u32 	%rd133, %r259, 4;
	sub.s64 	%rd16, %rd1, %rd133;
	ld.local.u32 	%r566, [%rd16+24];
	ld.local.u32 	%r567, [%rd16+20];
	setp.eq.s32 	%p12, %r27, 0;
	@%p12 bra 	$L__BB0_15;
	shf.l.wrap.b32 	%r566, %r567, %r566, %r27;
	ld.local.u32 	%r260, [%rd16+16];
	shf.l.wrap.b32 	%r567, %r260, %r567, %r27;
$L__BB0_15:
	shr.u32 	%r261, %r566, 30;
	shf.l.wrap.b32 	%r262, %r567, %r566, 2;
	shl.b32 	%r263, %r567, 2;
	shr.u32 	%r264, %r262, 31;
	add.s32 	%r265, %r264, %r261;
	neg.s32 	%r266, %r265;
	setp.lt.s32 	%p13, %r23, 0;
	selp.b32 	%r568, %r266, %r265, %p13;
	xor.b32  	%r267, %r262, %r23;
	shr.s32 	%r268, %r262, 31;
	xor.b32  	%r269, %r268, %r262;
	xor.b32  	%r270, %r268, %r263;
	cvt.u64.u32 	%rd134, %r269;
	shl.b64 	%rd135, %rd134, 32;
	cvt.u64.u32 	%rd136, %r270;
	or.b64  	%rd137, %rd135, %rd136;
	cvt.rn.f64.s64 	%fd3, %rd137;
	mul.f64 	%fd4, %fd3, 0d3BF921FB54442D19;
	cvt.rn.f32.f64 	%f193, %fd4;
	neg.f32 	%f194, %f193;
	setp.lt.s32 	%p14, %r267, 0;
	selp.f32 	%f611, %f194, %f193, %p14;
$L__BB0_16:
	mul.rn.f32 	%f196, %f611, %f611;
	and.b32  	%r272, %r568, 1;
	setp.eq.b32 	%p15, %r272, 1;
	selp.f32 	%f197, 0f3F800000, %f611, %p15;
	fma.rn.f32 	%f198, %f196, %f197, 0f00000000;
	fma.rn.f32 	%f199, %f196, 0f37CBAC00, 0fBAB607ED;
	selp.f32 	%f200, %f199, 0fB94D4153, %p15;
	selp.f32 	%f201, 0f3D2AAABB, 0f3C0885E4, %p15;
	fma.rn.f32 	%f202, %f200, %f196, %f201;
	selp.f32 	%f203, 0fBEFFFFFF, 0fBE2AAAA8, %p15;
	fma.rn.f32 	%f204, %f202, %f196, %f203;
	fma.rn.f32 	%f205, %f204, %f198, %f197;
	and.b32  	%r273, %r568, 2;
	setp.eq.s32 	%p16, %r273, 0;
	mov.f32 	%f206, 0f00000000;
	sub.f32 	%f207, %f206, %f205;
	selp.f32 	%f208, %f205, %f207, %p16;
	mul.f32 	%f209, %f2, %f208;
	fma.rn.f32 	%f210, %f23, %f1, %f209;
	st.shared.f32 	[%r2], %f210;
	mul.f32 	%f211, %f23, %f2;
	mul.f32 	%f212, %f1, %f208;
	sub.f32 	%f213, %f211, %f212;
	st.shared.f32 	[%r2+4], %f213;
	add.s32 	%r274, %r9, 1;
	cvt.rn.f32.u32 	%f214, %r274;
	mul.f32 	%f215, %f214, 0f3E000000;
	cvt.rmi.f32.f32 	%f216, %f215;
	mul.f32 	%f27, %f216, 0f3DC8F5C3;
	mul.f32 	%f217, %f27, 0f3F22F983;
	cvt.rni.s32.f32 	%r576, %f217;
	cvt.rn.f32.s32 	%f218, %r576;
	fma.rn.f32 	%f219, %f218, 0fBFC90FDA, %f27;
	fma.rn.f32 	%f220, %f218, 0fB3A22168, %f219;
	fma.rn.f32 	%f613, %f218, 0fA7C234C5, %f220;
	abs.f32 	%f29, %f27;
	setp.ltu.f32 	%p17, %f29, 0f47CE4780;
	mov.u32 	%r572, %r576;
	mov.f32 	%f612, %f613;
	@%p17 bra 	$L__BB0_24;
	setp.eq.f32 	%p18, %f29, 0f7F800000;
	@%p18 bra 	$L__BB0_23;
	mov.b32 	%r37, %f27;
	shl.b32 	%r276, %r37, 8;
	or.b32  	%r38, %r276, -2147483648;
	mov.b64 	%rd262, 0;
	mov.b32 	%r569, 0;
	mov.u64 	%rd260, __cudart_i2opi_f;
	mov.u64 	%rd261, %rd2;
$L__BB0_19:
	.pragma "nounroll";
	ld.global.nc.u32 	%r277, [%rd260];
	mad.wide.u32 	%rd140, %r277, %r38, %rd262;
	shr.u64 	%rd262, %rd140, 32;
	st.local.u32 	[%rd261], %rd140;
	add.s32 	%r569, %r569, 1;
	add.s64 	%rd261, %rd261, 4;
	add.s64 	%rd260, %rd260, 4;
	setp.ne.s32 	%p19, %r569, 6;
	@%p19 bra 	$L__BB0_19;
	shr.u32 	%r278, %r37, 23;
	st.local.u32 	[%rd2+24], %rd262;
	and.b32  	%r41, %r278, 31;
	and.b32  	%r279, %r278, 224;
	add.s32 	%r280, %r279, -128;
	shr.u32 	%r281, %r280, 5;
	mul.wide.u32 	%rd141, %r281, 4;
	sub.s64 	%rd23, %rd2, %rd141;
	ld.local.u32 	%r570, [%rd23+24];
	ld.local.u32 	%r571, [%rd23+20];
	setp.eq.s32 	%p20, %r41, 0;
	@%p20 bra 	$L__BB0_22;
	shf.l.wrap.b32 	%r570, %r571, %r570, %r41;
	ld.local.u32 	%r282, [%rd23+16];
	shf.l.wrap.b32 	%r571, %r282, %r571, %r41;
$L__BB0_22:
	shr.u32 	%r283, %r570, 30;
	shf.l.wrap.b32 	%r284, %r571, %r570, 2;
	shl.b32 	%r285, %r571, 2;
	shr.u32 	%r286, %r284, 31;
	add.s32 	%r572, %r286, %r283;
	shr.s32 	%r287, %r284, 31;
	xor.b32  	%r288, %r287, %r284;
	xor.b32  	%r289, %r287, %r285;
	cvt.u64.u32 	%rd142, %r288;
	shl.b64 	%rd143, %rd142, 32;
	cvt.u64.u32 	%rd144, %r289;
	or.b64  	%rd145, %rd143, %rd144;
	cvt.rn.f64.s64 	%fd5, %rd145;
	mul.f64 	%fd6, %fd5, 0d3BF921FB54442D19;
	cvt.rn.f32.f64 	%f221, %fd6;
	neg.f32 	%f222, %f221;
	setp.lt.s32 	%p21, %r284, 0;
	selp.f32 	%f612, %f222, %f221, %p21;
	bra.uni 	$L__BB0_24;
$L__BB0_23:
	mov.f32 	%f223, 0f00000000;
	mul.rn.f32 	%f612, %f27, %f223;
	mov.b32 	%r572, 0;
$L__BB0_24:
	add.s32 	%r291, %r572, 1;
	mul.rn.f32 	%f224, %f612, %f612;
	and.b32  	%r292, %r572, 1;
	setp.eq.b32 	%p23, %r292, 1;
	selp.f32 	%f225, %f612, 0f3F800000, %p23;
	fma.rn.f32 	%f226, %f224, %f225, 0f00000000;
	fma.rn.f32 	%f227, %f224, 0f37CBAC00, 0fBAB607ED;
	selp.f32 	%f228, 0fB94D4153, %f227, %p23;
	selp.f32 	%f229, 0f3C0885E4, 0f3D2AAABB, %p23;
	fma.rn.f32 	%f230, %f228, %f224, %f229;
	selp.f32 	%f231, 0fBE2AAAA8, 0fBEFFFFFF, %p23;
	fma.rn.f32 	%f232, %f230, %f224, %f231;
	fma.rn.f32 	%f233, %f232, %f226, %f225;
	and.b32  	%r293, %r291, 2;
	setp.eq.s32 	%p24, %r293, 0;
	mov.f32 	%f234, 0f00000000;
	sub.f32 	%f235, %f234, %f233;
	selp.f32 	%f33, %f233, %f235, %p24;
	@%p17 bra 	$L__BB0_32;
	setp.eq.f32 	%p25, %f29, 0f7F800000;
	@%p25 bra 	$L__BB0_31;
	mov.b32 	%r50, %f27;
	shl.b32 	%r295, %r50, 8;
	or.b32  	%r51, %r295, -2147483648;
	mov.b64 	%rd265, 0;
	mov.b32 	%r573, 0;
	mov.u64 	%rd263, __cudart_i2opi_f;
	mov.u64 	%rd264, %rd1;
$L__BB0_27:
	.pragma "nounroll";
	ld.global.nc.u32 	%r296, [%rd263];
	mad.wide.u32 	%rd148, %r296, %r51, %rd265;
	shr.u64 	%rd265, %rd148, 32;
	st.local.u32 	[%rd264], %rd148;
	add.s32 	%r573, %r573, 1;
	add.s64 	%rd264, %rd264, 4;
	add.s64 	%rd263, %rd263, 4;
	setp.ne.s32 	%p26, %r573, 6;
	@%p26 bra 	$L__BB0_27;
	shr.u32 	%r297, %r50, 23;
	st.local.u32 	[%rd1+24], %rd265;
	and.b32  	%r54, %r297, 31;
	and.b32  	%r298, %r297, 224;
	add.s32 	%r299, %r298, -128;
	shr.u32 	%r300, %r299, 5;
	mul.wide.u32 	%rd149, %r300, 4;
	sub.s64 	%rd30, %rd1, %rd149;
	ld.local.u32 	%r574, [%rd30+24];
	ld.local.u32 	%r575, [%rd30+20];
	setp.eq.s32 	%p27, %r54, 0;
	@%p27 bra 	$L__BB0_30;
	shf.l.wrap.b32 	%r574, %r575, %r574, %r54;
	ld.local.u32 	%r301, [%rd30+16];
	shf.l.wrap.b32 	%r575, %r301, %r575, %r54;
$L__BB0_30:
	shr.u32 	%r302, %r574, 30;
	shf.l.wrap.b32 	%r303, %r575, %r574, 2;
	shl.b32 	%r304, %r575, 2;
	shr.u32 	%r305, %r303, 31;
	add.s32 	%r576, %r305, %r302;
	shr.s32 	%r306, %r303, 31;
	xor.b32  	%r307, %r306, %r303;
	xor.b32  	%r308, %r306, %r304;
	cvt.u64.u32 	%rd150, %r307;
	shl.b64 	%rd151, %rd150, 32;
	cvt.u64.u32 	%rd152, %r308;
	or.b64  	%rd153, %rd151, %rd152;
	cvt.rn.f64.s64 	%fd7, %rd153;
	mul.f64 	%fd8, %fd7, 0d3BF921FB54442D19;
	cvt.rn.f32.f64 	%f236, %fd8;
	neg.f32 	%f237, %f236;
	setp.lt.s32 	%p28, %r303, 0;
	selp.f32 	%f613, %f237, %f236, %p28;
	bra.uni 	$L__BB0_32;
$L__BB0_31:
	mov.f32 	%f238, 0f00000000;
	mul.rn.f32 	%f613, %f27, %f238;
	mov.b32 	%r576, 0;
$L__BB0_32:
	mul.rn.f32 	%f239, %f613, %f613;
	and.b32  	%r310, %r576, 1;
	setp.eq.b32 	%p29, %r310, 1;
	selp.f32 	%f240, 0f3F800000, %f613, %p29;
	fma.rn.f32 	%f241, %f239, %f240, 0f00000000;
	fma.rn.f32 	%f242, %f239, 0f37CBAC00, 0fBAB607ED;
	selp.f32 	%f243, %f242, 0fB94D4153, %p29;
	selp.f32 	%f244, 0f3D2AAABB, 0f3C0885E4, %p29;
	fma.rn.f32 	%f245, %f243, %f239, %f244;
	selp.f32 	%f246, 0fBEFFFFFF, 0fBE2AAAA8, %p29;
	fma.rn.f32 	%f247, %f245, %f239, %f246;
	fma.rn.f32 	%f248, %f247, %f241, %f240;
	and.b32  	%r311, %r576, 2;
	setp.eq.s32 	%p30, %r311, 0;
	mov.f32 	%f249, 0f00000000;
	sub.f32 	%f250, %f249, %f248;
	selp.f32 	%f251, %f248, %f250, %p30;
	mul.f32 	%f252, %f4, %f251;
	fma.rn.f32 	%f253, %f33, %f3, %f252;
	st.shared.f32 	[%r2+8], %f253;
	mul.f32 	%f254, %f33, %f4;
	mul.f32 	%f255, %f3, %f251;
	sub.f32 	%f256, %f254, %f255;
	st.shared.f32 	[%r2+12], %f256;
	add.s32 	%r312, %r9, 2;
	cvt.rn.f32.u32 	%f257, %r312;
	mul.f32 	%f258, %f257, 0f3E000000;
	cvt.rmi.f32.f32 	%f259, %f258;
	add.f32 	%f260, %f259, %f259;
	mul.f32 	%f37, %f260, 0f3DC8F5C3;
	mul.f32 	%f261, %f37, 0f3F22F983;
	cvt.rni.s32.f32 	%r584, %f261;
	cvt.rn.f32.s32 	%f262, %r584;
	fma.rn.f32 	%f263, %f262, 0fBFC90FDA, %f37;
	fma.rn.f32 	%f264, %f262, 0fB3A22168, %f263;
	fma.rn.f32 	%f615, %f262, 0fA7C234C5, %f264;
	abs.f32 	%f39, %f37;
	setp.ltu.f32 	%p31, %f39, 0f47CE4780;
	mov.u32 	%r580, %r584;
	mov.f32 	%f614, %f615;
	@%p31 bra 	$L__BB0_40;
	setp.eq.f32 	%p32, %f39, 0f7F800000;
	@%p32 bra 	$L__BB0_39;
	mov.b32 	%r64, %f37;
	shl.b32 	%r314, %r64, 8;
	or.b32  	%r65, %r314, -2147483648;
	mov.b64 	%rd268, 0;
	mov.b32 	%r577, 0;
	mov.u64 	%rd266, __cudart_i2opi_f;
	mov.u64 	%rd267, %rd2;
$L__BB0_35:
	.pragma "nounroll";
	ld.global.nc.u32 	%r315, [%rd266];
	mad.wide.u32 	%rd156, %r315, %r65, %rd268;
	shr.u64 	%rd268, %rd156, 32;
	st.local.u32 	[%rd267], %rd156;
	add.s32 	%r577, %r577, 1;
	add.s64 	%rd267, %rd267, 4;
	add.s64 	%rd266, %rd266, 4;
	setp.ne.s32 	%p33, %r577, 6;
	@%p33 bra 	$L__BB0_35;
	shr.u32 	%r316, %r64, 23;
	st.local.u32 	[%rd2+24], %rd268;
	and.b32  	%r68, %r316, 31;
	and.b32  	%r317, %r316, 224;
	add.s32 	%r318, %r317, -128;
	shr.u32 	%r319, %r318, 5;
	mul.wide.u32 	%rd157, %r319, 4;
	sub.s64 	%rd37, %rd2, %rd157;
	ld.local.u32 	%r578, [%rd37+24];
	ld.local.u32 	%r579, [%rd37+20];
	setp.eq.s32 	%p34, %r68, 0;
	@%p34 bra 	$L__BB0_38;
	shf.l.wrap.b32 	%r578, %r579, %r578, %r68;
	ld.local.u32 	%r320, [%rd37+16];
	shf.l.wrap.b32 	%r579, %r320, %r579, %r68;
$L__BB0_38:
	shr.u32 	%r321, %r578, 30;
	shf.l.wrap.b32 	%r322, %r579, %r578, 2;
	shl.b32 	%r323, %r579, 2;
	shr.u32 	%r324, %r322, 31;
	add.s32 	%r580, %r324, %r321;
	xor.b32  	%r325, %r322, %r64;
	shr.s32 	%r326, %r322, 31;
	xor.b32  	%r327, %r326, %r322;
	xor.b32  	%r328, %r326, %r323;
	cvt.u64.u32 	%rd158, %r327;
	shl.b64 	%rd159, %rd158, 32;
	cvt.u64.u32 	%rd160, %r328;
	or.b64  	%rd161, %rd159, %rd160;
	cvt.rn.f64.s64 	%fd9, %rd161;
	mul.f64 	%fd10, %fd9, 0d3BF921FB54442D19;
	cvt.rn.f32.f64 	%f265, %fd10;
	neg.f32 	%f266, %f265;
	setp.lt.s32 	%p35, %r325, 0;
	selp.f32 	%f614, %f266, %f265, %p35;
	bra.uni 	$L__BB0_40;
$L__BB0_39:
	mov.f32 	%f267, 0f00000000;
	mul.rn.f32 	%f614, %f37, %f267;
	mov.b32 	%r580, 0;
$L__BB0_40:
	setp.ltu.f32 	%p36, %f39, 0f47CE4780;
	add.s32 	%r330, %r580, 1;
	mul.rn.f32 	%f268, %f614, %f614;
	and.b32  	%r331, %r580, 1;
	setp.eq.b32 	%p37, %r331, 1;
	selp.f32 	%f269, %f614, 0f3F800000, %p37;
	fma.rn.f32 	%f270, %f268, %f269, 0f00000000;
	fma.rn.f32 	%f271, %f268, 0f37CBAC00, 0fBAB607ED;
	selp.f32 	%f272, 0fB94D4153, %f271, %p37;
	selp.f32 	%f273, 0f3C0885E4, 0f3D2AAABB, %p37;
	fma.rn.f32 	%f274, %f272, %f268, %f273;
	selp.f32 	%f275, 0fBE2AAAA8, 0fBEFFFFFF, %p37;
	fma.rn.f32 	%f276, %f274, %f268, %f275;
	fma.rn.f32 	%f277, %f276, %f270, %f269;
	and.b32  	%r332, %r330, 2;
	setp.eq.s32 	%p38, %r332, 0;
	mov.f32 	%f278, 0f00000000;
	sub.f32 	%f279, %f278, %f277;
	selp.f32 	%f43, %f277, %f279, %p38;
	@%p36 bra 	$L__BB0_48;
	setp.eq.f32 	%p39, %f39, 0f7F800000;
	@%p39 bra 	$L__BB0_47;
	mov.b32 	%r77, %f37;
	shl.b32 	%r334, %r77, 8;
	or.b32  	%r78, %r334, -2147483648;
	mov.b64 	%rd271, 0;
	mov.b32 	%r581, 0;
	mov.u64 	%rd269, __cudart_i2opi_f;
	mov.u64 	%rd270, %rd1;
$L__BB0_43:
	.pragma "nounroll";
	ld.global.nc.u32 	%r335, [%rd269];
	mad.wide.u32 	%rd164, %r335, %r78, %rd271;
	shr.u64 	%rd271, %rd164, 32;
	st.local.u32 	[%rd270], %rd164;
	add.s32 	%r581, %r581, 1;
	add.s64 	%rd270, %rd270, 4;
	add.s64 	%rd269, %rd269, 4;
	setp.ne.s32 	%p40, %r581, 6;
	@%p40 bra 	$L__BB0_43;
	shr.u32 	%r336, %r77, 23;
	st.local.u32 	[%rd1+24], %rd271;
	and.b32  	%r81, %r336, 31;
	and.b32  	%r337, %r336, 224;
	add.s32 	%r338, %r337, -128;
	shr.u32 	%r339, %r338, 5;
	mul.wide.u32 	%rd165, %r339, 4;
	sub.s64 	%rd44, %rd1, %rd165;
	ld.local.u32 	%r582, [%rd44+24];
	ld.local.u32 	%r583, [%rd44+20];
	setp.eq.s32 	%p41, %r81, 0;
	@%p41 bra 	$L__BB0_46;
	shf.l.wrap.b32 	%r582, %r583, %r582, %r81;
	ld.local.u32 	%r340, [%rd44+16];
	shf.l.wrap.b32 	%r583, %r340, %r583, %r81;
$L__BB0_46:
	shr.u32 	%r341, %r582, 30;
	shf.l.wrap.b32 	%r342, %r583, %r582, 2;
	shl.b32 	%r343, %r583, 2;
	shr.u32 	%r344, %r342, 31;
	add.s32 	%r584, %r344, %r341;
	xor.b32  	%r345, %r342, %r77;
	shr.s32 	%r346, %r342, 31;
	xor.b32  	%r347, %r346, %r342;
	xor.b32  	%r348, %r346, %r343;
	cvt.u64.u32 	%rd166, %r347;
	shl.b64 	%rd167, %rd166, 32;
	cvt.u64.u32 	%rd168, %r348;
	or.b64  	%rd169, %rd167, %rd168;
	cvt.rn.f64.s64 	%fd11, %rd169;
	mul.f64 	%fd12, %fd11, 0d3BF921FB54442D19;
	cvt.rn.f32.f64 	%f280, %fd12;
	neg.f32 	%f281, %f280;
	setp.lt.s32 	%p42, %r345, 0;
	selp.f32 	%f615, %f281, %f280, %p42;
	bra.uni 	$L__BB0_48;
$L__BB0_47:
	mov.f32 	%f282, 0f00000000;
	mul.rn.f32 	%f615, %f37, %f282;
	mov.b32 	%r584, 0;
$L__BB0_48:
	mul.rn.f32 	%f283, %f615, %f615;
	and.b32  	%r350, %r584, 1;
	setp.eq.b32 	%p43, %r350, 1;
	selp.f32 	%f284, 0f3F800000, %f615, %p43;
	fma.rn.f32 	%f285, %f283, %f284, 0f00000000;
	fma.rn.f32 	%f286, %f283, 0f37CBAC00, 0fBAB607ED;
	selp.f32 	%f287, %f286, 0fB94D4153, %p43;
	selp.f32 	%f288, 0f3D2AAABB, 0f3C0885E4, %p43;
	fma.rn.f32 	%f289, %f287, %f283, %f288;
	selp.f32 	%f290, 0fBEFFFFFF, 0fBE2AAAA8, %p43;
	fma.rn.f32 	%f291, %f289, %f283, %f290;
	fma.rn.f32 	%f292, %f291, %f285, %f284;
	and.b32  	%r351, %r584, 2;
	setp.eq.s32 	%p44, %r351, 0;
	mov.f32 	%f293, 0f00000000;
	sub.f32 	%f294, %f293, %f292;
	selp.f32 	%f295, %f292, %f294, %p44;
	mul.f32 	%f296, %f6, %f295;
	fma.rn.f32 	%f297, %f43, %f5, %f296;
	st.shared.f32 	[%r2+16], %f297;
	mul.f32 	%f298, %f43, %f6;
	mul.f32 	%f299, %f5, %f295;
	sub.f32 	%f300, %f298, %f299;
	st.shared.f32 	[%r2+20], %f300;
	add.s32 	%r352, %r9, 3;
	cvt.rn.f32.u32 	%f301, %r352;
	mul.f32 	%f302, %f301, 0f3E000000;
	cvt.rmi.f32.f32 	%f303, %f302;
	mul.f32 	%f304, %f303, 0f40400000;
	mul.f32 	%f47, %f304, 0f3DC8F5C3;
	mul.f32 	%f305, %f47, 0f3F22F983;
	cvt.rni.s32.f32 	%r592, %f305;
	cvt.rn.f32.s32 	%f306, %r592;
	fma.rn.f32 	%f307, %f306, 0fBFC90FDA, %f47;
	fma.rn.f32 	%f308, %f306, 0fB3A22168, %f307;
	fma.rn.f32 	%f617, %f306, 0fA7C234C5, %f308;
	abs.f32 	%f49, %f47;
	setp.ltu.f32 	%p45, %f49, 0f47CE4780;
	mov.u32 	%r588, %r592;
	mov.f32 	%f616, %f617;
	@%p45 bra 	$L__BB0_56;
	setp.eq.f32 	%p46, %f49, 0f7F800000;
	@%p46 bra 	$L__BB0_55;
	mov.b32 	%r91, %f47;
	shl.b32 	%r354, %r91, 8;
	or.b32  	%r92, %r354, -2147483648;
	mov.b64 	%rd274, 0;
	mov.b32 	%r585, 0;
	mov.u64 	%rd272, __cudart_i2opi_f;
	mov.u64 	%rd273, %rd2;
$L__BB0_51:
	.pragma "nounroll";
	ld.global.nc.u32 	%r355, [%rd272];
	mad.wide.u32 	%rd172, %r355, %r92, %rd274;
	shr.u64 	%rd274, %rd172, 32;
	st.local.u32 	[%rd273], %rd172;
	add.s32 	%r585, %r585, 1;
	add.s64 	%rd273, %rd273, 4;
	add.s64 	%rd272, %rd272, 4;
	setp.ne.s32 	%p47, %r585, 6;
	@%p47 bra 	$L__BB0_51;
	shr.u32 	%r356, %r91, 23;
	st.local.u32 	[%rd2+24], %rd274;
	and.b32  	%r95, %r356, 31;
	and.b32  	%r357, %r356, 224;
	add.s32 	%r358, %r357, -128;
	shr.u32 	%r359, %r358, 5;
	mul.wide.u32 	%rd173, %r359, 4;
	sub.s64 	%rd51, %rd2, %rd173;
	ld.local.u32 	%r586, [%rd51+24];
	ld.local.u32 	%r587, [%rd51+20];
	setp.eq.s32 	%p48, %r95, 0;
	@%p48 bra 	$L__BB0_54;
	shf.l.wrap.b32 	%r586, %r587, %r586, %r95;
	ld.local.u32 	%r360, [%rd51+16];
	shf.l.wrap.b32 	%r587, %r360, %r587, %r95;
$L__BB0_54:
	shr.u32 	%r361, %r586, 30;
	shf.l.wrap.b32 	%r362, %r587, %r586, 2;
	shl.b32 	%r363, %r587, 2;
	shr.u32 	%r364, %r362, 31;
	add.s32 	%r588, %r364, %r361;
	xor.b32  	%r365, %r362, %r91;
	shr.s32 	%r366, %r362, 31;
	xor.b32  	%r367, %r366, %r362;
	xor.b32  	%r368, %r366, %r363;
	cvt.u64.u32 	%rd174, %r367;
	shl.b64 	%rd175, %rd174, 32;
	cvt.u64.u32 	%rd176, %r368;
	or.b64  	%rd177, %rd175, %rd176;
	cvt.rn.f64.s64 	%fd13, %rd177;
	mul.f64 	%fd14, %fd13, 0d3BF921FB54442D19;
	cvt.rn.f32.f64 	%f309, %fd14;
	neg.f32 	%f310, %f309;
	setp.lt.s32 	%p49, %r365, 0;
	selp.f32 	%f616, %f310, %f309, %p49;
	bra.uni 	$L__BB0_56;
$L__BB0_55:
	mov.f32 	%f311, 0f00000000;
	mul.rn.f32 	%f616, %f47, %f311;
	mov.b32 	%r588, 0;
$L__BB0_56:
	setp.ltu.f32 	%p50, %f49, 0f47CE4780;
	add.s32 	%r370, %r588, 1;
	mul.rn.f32 	%f312, %f616, %f616;
	and.b32  	%r371, %r588, 1;
	setp.eq.b32 	%p51, %r371, 1;
	selp.f32 	%f313, %f616, 0f3F800000, %p51;
	fma.rn.f32 	%f314, %f312, %f313, 0f00000000;
	fma.rn.f32 	%f315, %f312, 0f37CBAC00, 0fBAB607ED;
	selp.f32 	%f316, 0fB94D4153, %f315, %p51;
	selp.f32 	%f317, 0f3C0885E4, 0f3D2AAABB, %p51;
	fma.rn.f32 	%f318, %f316, %f312, %f317;
	selp.f32 	%f319, 0fBE2AAAA8, 0fBEFFFFFF, %p51;
	fma.rn.f32 	%f320, %f318, %f312, %f319;
	fma.rn.f32 	%f321, %f320, %f314, %f313;
	and.b32  	%r372, %r370, 2;
	setp.eq.s32 	%p52, %r372, 0;
	mov.f32 	%f322, 0f00000000;
	sub.f32 	%f323, %f322, %f321;
	selp.f32 	%f53, %f321, %f323, %p52;
	@%p50 bra 	$L__BB0_64;
	setp.eq.f32 	%p53, %f49, 0f7F800000;
	@%p53 bra 	$L__BB0_63;
	mov.b32 	%r104, %f47;
	shl.b32 	%r374, %r104, 8;
	or.b32  	%r105, %r374, -2147483648;
	mov.b64 	%rd277, 0;
	mov.b32 	%r589, 0;
	mov.u64 	%rd275, __cudart_i2opi_f;
	mov.u64 	%rd276, %rd1;
$L__BB0_59:
	.pragma "nounroll";
	ld.global.nc.u32 	%r375, [%rd275];
	mad.wide.u32 	%rd180, %r375, %r105, %rd277;
	shr.u64 	%rd277, %rd180, 32;
	st.local.u32 	[%rd276], %rd180;
	add.s32 	%r589, %r589, 1;
	add.s64 	%rd276, %rd276, 4;
	add.s64 	%rd275, %rd275, 4;
	setp.ne.s32 	%p54, %r589, 6;
	@%p54 bra 	$L__BB0_59;
	shr.u32 	%r376, %r104, 23;
	st.local.u32 	[%rd1+24], %rd277;
	and.b32  	%r108, %r376, 31;
	and.b32  	%r377, %r376, 224;
	add.s32 	%r378, %r377, -128;
	shr.u32 	%r379, %r378, 5;
	mul.wide.u32 	%rd181, %r379, 4;
	sub.s64 	%rd58, %rd1, %rd181;
	ld.local.u32 	%r590, [%rd58+24];
	ld.local.u32 	%r591, [%rd58+20];
	setp.eq.s32 	%p55, %r108, 0;
	@%p55 bra 	$L__BB0_62;
	shf.l.wrap.b32 	%r590, %r591, %r590, %r108;
	ld.local.u32 	%r380, [%rd58+16];
	shf.l.wrap.b32 	%r591, %r380, %r591, %r108;
$L__BB0_62:
	shr.u32 	%r381, %r590, 30;
	shf.l.wrap.b32 	%r382, %r591, %r590, 2;
	shl.b32 	%r383, %r591, 2;
	shr.u32 	%r384, %r382, 31;
	add.s32 	%r592, %r384, %r381;
	xor.b32  	%r385, %r382, %r104;
	shr.s32 	%r386, %r382, 31;
	xor.b32  	%r387, %r386, %r382;
	xor.b32  	%r388, %r386, %r383;
	cvt.u64.u32 	%rd182, %r387;
	shl.b64 	%rd183, %rd182, 32;
	cvt.u64.u32 	%rd184, %r388;
	or.b64  	%rd185, %rd183, %rd184;
	cvt.rn.f64.s64 	%fd15, %rd185;
	mul.f64 	%fd16, %fd15, 0d3BF921FB54442D19;
	cvt.rn.f32.f64 	%f324, %fd16;
	neg.f32 	%f325, %f324;
	setp.lt.s32 	%p56, %r385, 0;
	selp.f32 	%f617, %f325, %f324, %p56;
	bra.uni 	$L__BB0_64;
$L__BB0_63:
	mov.f32 	%f326, 0f00000000;
	mul.rn.f32 	%f617, %f47, %f326;
	mov.b32 	%r592, 0;
$L__BB0_64:
	mul.rn.f32 	%f327, %f617, %f617;
	and.b32  	%r390, %r592, 1;
	setp.eq.b32 	%p57, %r390, 1;
	selp.f32 	%f328, 0f3F800000, %f617, %p57;
	fma.rn.f32 	%f329, %f327, %f328, 0f00000000;
	fma.rn.f32 	%f330, %f327, 0f37CBAC00, 0fBAB607ED;
	selp.f32 	%f331, %f330, 0fB94D4153, %p57;
	selp.f32 	%f332, 0f3D2AAABB, 0f3C0885E4, %p57;
	fma.rn.f32 	%f333, %f331, %f327, %f332;
	selp.f32 	%f334, 0fBEFFFFFF, 0fBE2AAAA8, %p57;
	fma.rn.f32 	%f335, %f333, %f327, %f334;
	fma.rn.f32 	%f336, %f335, %f329, %f328;
	and.b32  	%r391, %r592, 2;
	setp.eq.s32 	%p58, %r391, 0;
	mov.f32 	%f337, 0f00000000;
	sub.f32 	%f338, %f337, %f336;
	selp.f32 	%f339, %f336, %f338, %p58;
	mul.f32 	%f340, %f8, %f339;
	fma.rn.f32 	%f341, %f53, %f7, %f340;
	st.shared.f32 	[%r2+24], %f341;
	mul.f32 	%f342, %f53, %f8;
	mul.f32 	%f343, %f7, %f339;
	sub.f32 	%f344, %f342, %f343;
	st.shared.f32 	[%r2+28], %f344;
	add.s32 	%r392, %r9, 4;
	cvt.rn.f32.u32 	%f345, %r392;
	mul.f32 	%f346, %f345, 0f3E000000;
	cvt.rmi.f32.f32 	%f347, %f346;
	mul.f32 	%f348, %f347, 0f40800000;
	mul.f32 	%f57, %f348, 0f3DC8F5C3;
	mul.f32 	%f349, %f57, 0f3F22F983;
	cvt.rni.s32.f32 	%r600, %f349;
	cvt.rn.f32.s32 	%f350, %r600;
	fma.rn.f32 	%f351, %f350, 0fBFC90FDA, %f57;
	fma.rn.f32 	%f352, %f350, 0fB3A22168, %f351;
	fma.rn.f32 	%f619, %f350, 0fA7C234C5, %f352;
	abs.f32 	%f59, %f57;
	setp.ltu.f32 	%p59, %f59, 0f47CE4780;
	mov.u32 	%r596, %r600;
	mov.f32 	%f618, %f619;
	@%p59 bra 	$L__BB0_72;
	setp.eq.f32 	%p60, %f59, 0f7F800000;
	@%p60 bra 	$L__BB0_71;
	mov.b32 	%r118, %f57;
	shl.b32 	%r394, %r118, 8;
	or.b32  	%r119, %r394, -2147483648;
	mov.b64 	%rd280, 0;
	mov.b32 	%r593, 0;
	mov.u64 	%rd278, __cudart_i2opi_f;
	mov.u64 	%rd279, %rd2;
$L__BB0_67:
	.pragma "nounroll";
	ld.global.nc.u32 	%r395, [%rd278];
	mad.wide.u32 	%rd188, %r395, %r119, %rd280;
	shr.u64 	%rd280, %rd188, 32;
	st.local.u32 	[%rd279], %rd188;
	add.s32 	%r593, %r593, 1;
	add.s64 	%rd279, %rd279, 4;
	add.s64 	%rd278, %rd278, 4;
	setp.ne.s32 	%p61, %r593, 6;
	@%p61 bra 	$L__BB0_67;
	shr.u32 	%r396, %r118, 23;
	st.local.u32 	[%rd2+24], %rd280;
	and.b32  	%r122, %r396, 31;
	and.b32  	%r397, %r396, 224;
	add.s32 	%r398, %r397, -128;
	shr.u32 	%r399, %r398, 5;
	mul.wide.u32 	%rd189, %r399, 4;
	sub.s64 	%rd65, %rd2, %rd189;
	ld.local.u32 	%r594, [%rd65+24];
	ld.local.u32 	%r595, [%rd65+20];
	setp.eq.s32 	%p62, %r122, 0;
	@%p62 bra 	$L__BB0_70;
	shf.l.wrap.b32 	%r594, %r595, %r594, %r122;
	ld.local.u32 	%r400, [%rd65+16];
	shf.l.wrap.b32 	%r595, %r400, %r595, %r122;
$L__BB0_70:
	shr.u32 	%r401, %r594, 30;
	shf.l.wrap.b32 	%r402, %r595, %r594, 2;
	shl.b32 	%r403, %r595, 2;
	shr.u32 	%r404, %r402, 31;
	add.s32 	%r596, %r404, %r401;
	xor.b32  	%r405, %r402, %r118;
	shr.s32 	%r406, %r402, 31;
	xor.b32  	%r407, %r406, %r402;
	xor.b32  	%r408, %r406, %r403;
	cvt.u64.u32 	%rd190, %r407;
	shl.b64 	%rd191, %rd190, 32;
	cvt.u64.u32 	%rd192, %r408;
	or.b64  	%rd193, %rd191, %rd192;
	cvt.rn.f64.s64 	%fd17, %rd193;
	mul.f64 	%fd18, %fd17, 0d3BF921FB54442D19;
	cvt.rn.f32.f64 	%f353, %fd18;
	neg.f32 	%f354, %f353;
	setp.lt.s32 	%p63, %r405, 0;
	selp.f32 	%f618, %f354, %f353, %p63;
	bra.uni 	$L__BB0_72;
$L__BB0_71:
	mov.f32 	%f355, 0f00000000;
	mul.rn.f32 	%f618, %f57, %f355;
	mov.b32 	%r596, 0;
$L__BB0_72:
	setp.ltu.f32 	%p64, %f59, 0f47CE4780;
	add.s32 	%r410, %r596, 1;
	mul.rn.f32 	%f356, %f618, %f618;
	and.b32  	%r411, %r596, 1;
	setp.eq.b32 	%p65, %r411, 1;
	selp.f32 	%f357, %f618, 0f3F800000, %p65;
	fma.rn.f32 	%f358, %f356, %f357, 0f00000000;
	fma.rn.f32 	%f359, %f356, 0f37CBAC00, 0fBAB607ED;
	selp.f32 	%f360, 0fB94D4153, %f359, %p65;
	selp.f32 	%f361, 0f3C0885E4, 0f3D2AAABB, %p65;
	fma.rn.f32 	%f362, %f360, %f356, %f361;
	selp.f32 	%f363, 0fBE2AAAA8, 0fBEFFFFFF, %p65;
	fma.rn.f32 	%f364, %f362, %f356, %f363;
	fma.rn.f32 	%f365, %f364, %f358, %f357;
	and.b32  	%r412, %r410, 2;
	setp.eq.s32 	%p66, %r412, 0;
	mov.f32 	%f366, 0f00000000;
	sub.f32 	%f367, %f366, %f365;
	selp.f32 	%f63, %f365, %f367, %p66;
	@%p64 bra 	$L__BB0_80;
	setp.eq.f32 	%p67, %f59, 0f7F800000;
	@%p67 bra 	$L__BB0_79;
	mov.b32 	%r131, %f57;
	shl.b32 	%r414, %r131, 8;
	or.b32  	%r132, %r414, -2147483648;
	mov.b64 	%rd283, 0;
	mov.b32 	%r597, 0;
	mov.u64 	%rd281, __cudart_i2opi_f;
	mov.u64 	%rd282, %rd1;
$L__BB0_75:
	.pragma "nounroll";
	ld.global.nc.u32 	%r415, [%rd281];
	mad.wide.u32 	%rd196, %r415, %r132, %rd283;
	shr.u64 	%rd283, %rd196, 32;
	st.local.u32 	[%rd282], %rd196;
	add.s32 	%r597, %r597, 1;
	add.s64 	%rd282, %rd282, 4;
	add.s64 	%rd281, %rd281, 4;
	setp.ne.s32 	%p68, %r597, 6;
	@%p68 bra 	$L__BB0_75;
	shr.u32 	%r416, %r131, 23;
	st.local.u32 	[%rd1+24], %rd283;
	and.b32  	%r135, %r416, 31;
	and.b32  	%r417, %r416, 224;
	add.s32 	%r418, %r417, -128;
	shr.u32 	%r419, %r418, 5;
	mul.wide.u32 	%rd197, %r419, 4;
	sub.s64 	%rd72, %rd1, %rd197;
	ld.local.u32 	%r598, [%rd72+24];
	ld.local.u32 	%r599, [%rd72+20];
	setp.eq.s32 	%p69, %r135, 0;
	@%p69 bra 	$L__BB0_78;
	shf.l.wrap.b32 	%r598, %r599, %r598, %r135;
	ld.local.u32 	%r420, [%rd72+16];
	shf.l.wrap.b32 	%r599, %r420, %r599, %r135;
$L__BB0_78:
	shr.u32 	%r421, %r598, 30;
	shf.l.wrap.b32 	%r422, %r599, %r598, 2;
	shl.b32 	%r423, %r599, 2;
	shr.u32 	%r424, %r422, 31;
	add.s32 	%r600, %r424, %r421;
	xor.b32  	%r425, %r422, %r131;
	shr.s32 	%r426, %r422, 31;
	xor.b32  	%r427, %r426, %r422;
	xor.b32  	%r428, %r426, %r423;
	cvt.u64.u32 	%rd198, %r427;
	shl.b64 	%rd199, %rd198, 32;
	cvt.u64.u32 	%rd200, %r428;
	or.b64  	%rd201, %rd199, %rd200;
	cvt.rn.f64.s64 	%fd19, %rd201;
	mul.f64 	%fd20, %fd19, 0d3BF921FB54442D19;
	cvt.rn.f32.f64 	%f368, %fd20;
	neg.f32 	%f369, %f368;
	setp.lt.s32 	%p70, %r425, 0;
	selp.f32 	%f619, %f369, %f368, %p70;
	bra.uni 	$L__BB0_80;
$L__BB0_79:
	mov.f32 	%f370, 0f00000000;
	mul.rn.f32 	%f619, %f57, %f370;
	mov.b32 	%r600, 0;
$L__BB0_80:
	mul.rn.f32 	%f371, %f619, %f619;
	and.b32  	%r430, %r600, 1;
	setp.eq.b32 	%p71, %r430, 1;
	selp.f32 	%f372, 0f3F800000, %f619, %p71;
	fma.rn.f32 	%f373, %f371, %f372, 0f00000000;
	fma.rn.f32 	%f374, %f371, 0f37CBAC00, 0fBAB607ED;
	selp.f32 	%f375, %f374, 0fB94D4153, %p71;
	selp.f32 	%f376, 0f3D2AAABB, 0f3C0885E4, %p71;
	fma.rn.f32 	%f377, %f375, %f371, %f376;
	selp.f32 	%f378, 0fBEFFFFFF, 0fBE2AAAA8, %p71;
	fma.rn.f32 	%f379, %f377, %f371, %f378;
	fma.rn.f32 	%f380, %f379, %f373, %f372;
	and.b32  	%r431, %r600, 2;
	setp.eq.s32 	%p72, %r431, 0;
	mov.f32 	%f381, 0f00000000;
	sub.f32 	%f382, %f381, %f380;
	selp.f32 	%f383, %f380, %f382, %p72;
	mul.f32 	%f384, %f10, %f383;
	fma.rn.f32 	%f385, %f63, %f9, %f384;
	st.shared.f32 	[%r2+32], %f385;
	mul.f32 	%f386, %f63, %f10;
	mul.f32 	%f387, %f9, %f383;
	sub.f32 	%f388, %f386, %f387;
	st.shared.f32 	[%r2+36], %f388;
	add.s32 	%r432, %r9, 5;
	cvt.rn.f32.u32 	%f389, %r432;
	mul.f32 	%f390, %f389, 0f3E000000;
	cvt.rmi.f32.f32 	%f391, %f390;
	mul.f32 	%f392, %f391, 0f40A00000;
	mul.f32 	%f67, %f392, 0f3DC8F5C3;
	mul.f32 	%f393, %f67, 0f3F22F983;
	cvt.rni.s32.f32 	%r608, %f393;
	cvt.rn.f32.s32 	%f394, %r608;
	fma.rn.f32 	%f395, %f394, 0fBFC90FDA, %f67;
	fma.rn.f32 	%f396, %f394, 0fB3A22168, %f395;
	fma.rn.f32 	%f621, %f394, 0fA7C234C5, %f396;
	abs.f32 	%f69, %f67;
	setp.ltu.f32 	%p73, %f69, 0f47CE4780;
	mov.u32 	%r604, %r608;
	mov.f32 	%f620, %f621;
	@%p73 bra 	$L__BB0_88;
	setp.eq.f32 	%p74, %f69, 0f7F800000;
	@%p74 bra 	$L__BB0_87;
	mov.b32 	%r145, %f67;
	shl.b32 	%r434, %r145, 8;
	or.b32  	%r146, %r434, -2147483648;
	mov.b64 	%rd286, 0;
	mov.b32 	%r601, 0;
	mov.u64 	%rd284, __cudart_i2opi_f;
	mov.u64 	%rd285, %rd2;
$L__BB0_83:
	.pragma "nounroll";
	ld.global.nc.u32 	%r435, [%rd284];
	mad.wide.u32 	%rd204, %r435, %r146, %rd286;
	shr.u64 	%rd286, %rd204, 32;
	st.local.u32 	[%rd285], %rd204;
	add.s32 	%r601, %r601, 1;
	add.s64 	%rd285, %rd285, 4;
	add.s64 	%rd284, %rd284, 4;
	setp.ne.s32 	%p75, %r601, 6;
	@%p75 bra 	$L__BB0_83;
	shr.u32 	%r436, %r145, 23;
	st.local.u32 	[%rd2+24], %rd286;
	and.b32  	%r149, %r436, 31;
	and.b32  	%r437, %r436, 224;
	add.s32 	%r438, %r437, -128;
	shr.u32 	%r439, %r438, 5;
	mul.wide.u32 	%rd205, %r439, 4;
	sub.s64 	%rd79, %rd2, %rd205;
	ld.local.u32 	%r602, [%rd79+24];
	ld.local.u32 	%r603, [%rd79+20];
	setp.eq.s32 	%p76, %r149, 0;
	@%p76 bra 	$L__BB0_86;
	shf.l.wrap.b32 	%r602, %r603, %r602, %r149;
	ld.local.u32 	%r440, [%rd79+16];
	shf.l.wrap.b32 	%r603, %r440, %r603, %r149;
$L__BB0_86:
	shr.u32 	%r441, %r602, 30;
	shf.l.wrap.b32 	%r442, %r603, %r602, 2;
	shl.b32 	%r443, %r603, 2;
	shr.u32 	%r444, %r442, 31;
	add.s32 	%r604, %r444, %r441;
	xor.b32  	%r445, %r442, %r145;
	shr.s32 	%r446, %r442, 31;
	xor.b32  	%r447, %r446, %r442;
	xor.b32  	%r448, %r446, %r443;
	cvt.u64.u32 	%rd206, %r447;
	shl.b64 	%rd207, %rd206, 32;
	cvt.u64.u32 	%rd208, %r448;
	or.b64  	%rd209, %rd207, %rd208;
	cvt.rn.f64.s64 	%fd21, %rd209;
	mul.f64 	%fd22, %fd21, 0d3BF921FB54442D19;
	cvt.rn.f32.f64 	%f397, %fd22;
	neg.f32 	%f398, %f397;
	setp.lt.s32 	%p77, %r445, 0;
	selp.f32 	%f620, %f398, %f397, %p77;
	bra.uni 	$L__BB0_88;
$L__BB0_87:
	mov.f32 	%f399, 0f00000000;
	mul.rn.f32 	%f620, %f67, %f399;
	mov.b32 	%r604, 0;
$L__BB0_88:
	setp.ltu.f32 	%p78, %f69, 0f47CE4780;
	add.s32 	%r450, %r604, 1;
	mul.rn.f32 	%f400, %f620, %f620;
	and.b32  	%r451, %r604, 1;
	setp.eq.b32 	%p79, %r451, 1;
	selp.f32 	%f401, %f620, 0f3F800000, %p79;
	fma.rn.f32 	%f402, %f400, %f401, 0f00000000;
	fma.rn.f32 	%f403, %f400, 0f37CBAC00, 0fBAB607ED;
	selp.f32 	%f404, 0fB94D4153, %f403, %p79;
	selp.f32 	%f405, 0f3C0885E4, 0f3D2AAABB, %p79;
	fma.rn.f32 	%f406, %f404, %f400, %f405;
	selp.f32 	%f407, 0fBE2AAAA8, 0fBEFFFFFF, %p79;
	fma.rn.f32 	%f408, %f406, %f400, %f407;
	fma.rn.f32 	%f409, %f408, %f402, %f401;
	and.b32  	%r452, %r450, 2;
	setp.eq.s32 	%p80, %r452, 0;
	mov.f32 	%f410, 0f00000000;
	sub.f32 	%f411, %f410, %f409;
	selp.f32 	%f73, %f409, %f411, %p80;
	@%p78 bra 	$L__BB0_96;
	setp.eq.f32 	%p81, %f69, 0f7F800000;
	@%p81 bra 	$L__BB0_95;
	mov.b32 	%r158, %f67;
	shl.b32 	%r454, %r158, 8;
	or.b32  	%r159, %r454, -2147483648;
	mov.b64 	%rd289, 0;
	mov.b32 	%r605, 0;
	mov.u64 	%rd287, __cudart_i2opi_f;
	mov.u64 	%rd288, %rd1;
$L__BB0_91:
	.pragma "nounroll";
	ld.global.nc.u32 	%r455, [%rd287];
	mad.wide.u32 	%rd212, %r455, %r159, %rd289;
	shr.u64 	%rd289, %rd212, 32;
	st.local.u32 	[%rd288], %rd212;
	add.s32 	%r605, %r605, 1;
	add.s64 	%rd288, %rd288, 4;
	add.s64 	%rd287, %rd287, 4;
	setp.ne.s32 	%p82, %r605, 6;
	@%p82 bra 	$L__BB0_91;
	shr.u32 	%r456, %r158, 23;
	st.local.u32 	[%rd1+24], %rd289;
	and.b32  	%r162, %r456, 31;
	and.b32  	%r457, %r456, 224;
	add.s32 	%r458, %r457, -128;
	shr.u32 	%r459, %r458, 5;
	mul.wide.u32 	%rd213, %r459, 4;
	sub.s64 	%rd86, %rd1, %rd213;
	ld.local.u32 	%r606, [%rd86+24];
	ld.local.u32 	%r607, [%rd86+20];
	setp.eq.s32 	%p83, %r162, 0;
	@%p83 bra 	$L__BB0_94;
	shf.l.wrap.b32 	%r606, %r607, %r606, %r162;
	ld.local.u32 	%r460, [%rd86+16];
	shf.l.wrap.b32 	%r607, %r460, %r607, %r162;
$L__BB0_94:
	shr.u32 	%r461, %r606, 30;
	shf.l.wrap.b32 	%r462, %r607, %r606, 2;
	shl.b32 	%r463, %r607, 2;
	shr.u32 	%r464, %r462, 31;
	add.s32 	%r608, %r464, %r461;
	xor.b32  	%r465, %r462, %r158;
	shr.s32 	%r466, %r462, 31;
	xor.b32  	%r467, %r466, %r462;
	xor.b32  	%r468, %r466, %r463;
	cvt.u64.u32 	%rd214, %r467;
	shl.b64 	%rd215, %rd214, 32;
	cvt.u64.u32 	%rd216, %r468;
	or.b64  	%rd217, %rd215, %rd216;
	cvt.rn.f64.s64 	%fd23, %rd217;
	mul.f64 	%fd24, %fd23, 0d3BF921FB54442D19;
	cvt.rn.f32.f64 	%f412, %fd24;
	neg.f32 	%f413, %f412;
	setp.lt.s32 	%p84, %r465, 0;
	selp.f32 	%f621, %f413, %f412, %p84;
	bra.uni 	$L__BB0_96;
$L__BB0_95:
	mov.f32 	%f414, 0f00000000;
	mul.rn.f32 	%f621, %f67, %f414;
	mov.b32 	%r608, 0;
$L__BB0_96:
	mul.rn.f32 	%f415, %f621, %f621;
	and.b32  	%r470, %r608, 1;
	setp.eq.b32 	%p85, %r470, 1;
	selp.f32 	%f416, 0f3F800000, %f621, %p85;
	fma.rn.f32 	%f417, %f415, %f416, 0f00000000;
	fma.rn.f32 	%f418, %f415, 0f37CBAC00, 0fBAB607ED;
	selp.f32 	%f419, %f418, 0fB94D4153, %p85;
	selp.f32 	%f420, 0f3D2AAABB, 0f3C0885E4, %p85;
	fma.rn.f32 	%f421, %f419, %f415, %f420;
	selp.f32 	%f422, 0fBEFFFFFF, 0fBE2AAAA8, %p85;
	fma.rn.f32 	%f423, %f421, %f415, %f422;
	fma.rn.f32 	%f424, %f423, %f417, %f416;
	and.b32  	%r471, %r608, 2;
	setp.eq.s32 	%p86, %r471, 0;
	mov.f32 	%f425, 0f00000000;
	sub.f32 	%f426, %f425, %f424;
	selp.f32 	%f427, %f424, %f426, %p86;
	mul.f32 	%f428, %f12, %f427;
	fma.rn.f32 	%f429, %f73, %f11, %f428;
	st.shared.f32 	[%r2+40], %f429;
	mul.f32 	%f430, %f73, %f12;
	mul.f32 	%f431, %f11, %f427;
	sub.f32 	%f432, %f430, %f431;
	st.shared.f32 	[%r2+44], %f432;
	add.s32 	%r472, %r9, 6;
	cvt.rn.f32.u32 	%f433, %r472;
	mul.f32 	%f434, %f433, 0f3E000000;
	cvt.rmi.f32.f32 	%f435, %f434;
	mul.f32 	%f436, %f435, 0f40C00000;
	mul.f32 	%f77, %f436, 0f3DC8F5C3;
	mul.f32 	%f437, %f77, 0f3F22F983;
	cvt.rni.s32.f32 	%r616, %f437;
	cvt.rn.f32.s32 	%f438, %r616;
	fma.rn.f32 	%f439, %f438, 0fBFC90FDA, %f77;
	fma.rn.f32 	%f440, %f438, 0fB3A22168, %f439;
	fma.rn.f32 	%f623, %f438, 0fA7C234C5, %f440;
	abs.f32 	%f79, %f77;
	setp.ltu.f32 	%p87, %f79, 0f47CE4780;
	mov.u32 	%r612, %r616;
	mov.f32 	%f622, %f623;
	@%p87 bra 	$L__BB0_104;
	setp.eq.f32 	%p88, %f79, 0f7F800000;
	@%p88 bra 	$L__BB0_103;
	mov.b32 	%r172, %f77;
	shl.b32 	%r474, %r172, 8;
	or.b32  	%r173, %r474, -2147483648;
	mov.b64 	%rd292, 0;
	mov.b32 	%r609, 0;
	mov.u64 	%rd290, __cudart_i2opi_f;
	mov.u64 	%rd291, %rd2;
$L__BB0_99:
	.pragma "nounroll";
	ld.global.nc.u32 	%r475, [%rd290];
	mad.wide.u32 	%rd220, %r475, %r173, %rd292;
	shr.u64 	%rd292, %rd220, 32;
	st.local.u32 	[%rd291], %rd220;
	add.s32 	%r609, %r609, 1;
	add.s64 	%rd291, %rd291, 4;
	add.s64 	%rd290, %rd290, 4;
	setp.ne.s32 	%p89, %r609, 6;
	@%p89 bra 	$L__BB0_99;
	shr.u32 	%r476, %r172, 23;
	st.local.u32 	[%rd2+24], %rd292;
	and.b32  	%r176, %r476, 31;
	and.b32  	%r477, %r476, 224;
	add.s32 	%r478, %r477, -128;
	shr.u32 	%r479, %r478, 5;
	mul.wide.u32 	%rd221, %r479, 4;
	sub.s64 	%rd93, %rd2, %rd221;
	ld.local.u32 	%r610, [%rd93+24];
	ld.local.u32 	%r611, [%rd93+20];
	setp.eq.s32 	%p90, %r176, 0;
	@%p90 bra 	$L__BB0_102;
	shf.l.wrap.b32 	%r610, %r611, %r610, %r176;
	ld.local.u32 	%r480, [%rd93+16];
	shf.l.wrap.b32 	%r611, %r480, %r611, %r176;
$L__BB0_102:
	shr.u32 	%r481, %r610, 30;
	shf.l.wrap.b32 	%r482, %r611, %r610, 2;
	shl.b32 	%r483, %r611, 2;
	shr.u32 	%r484, %r482, 31;
	add.s32 	%r612, %r484, %r481;
	xor.b32  	%r485, %r482, %r172;
	shr.s32 	%r486, %r482, 31;
	xor.b32  	%r487, %r486, %r482;
	xor.b32  	%r488, %r486, %r483;
	cvt.u64.u32 	%rd222, %r487;
	shl.b64 	%rd223, %rd222, 32;
	cvt.u64.u32 	%rd224, %r488;
	or.b64  	%rd225, %rd223, %rd224;
	cvt.rn.f64.s64 	%fd25, %rd225;
	mul.f64 	%fd26, %fd25, 0d3BF921FB54442D19;
	cvt.rn.f32.f64 	%f441, %fd26;
	neg.f32 	%f442, %f441;
	setp.lt.s32 	%p91, %r485, 0;
	selp.f32 	%f622, %f442, %f441, %p91;
	bra.uni 	$L__BB0_104;
$L__BB0_103:
	mov.f32 	%f443, 0f00000000;
	mul.rn.f32 	%f622, %f77, %f443;
	mov.b32 	%r612, 0;
$L__BB0_104:
	setp.ltu.f32 	%p92, %f79, 0f47CE4780;
	add.s32 	%r490, %r612, 1;
	mul.rn.f32 	%f444, %f622, %f622;
	and.b32  	%r491, %r612, 1;
	setp.eq.b32 	%p93, %r491, 1;
	selp.f32 	%f445, %f622, 0f3F800000, %p93;
	fma.rn.f32 	%f446, %f444, %f445, 0f00000000;
	fma.rn.f32 	%f447, %f444, 0f37CBAC00, 0fBAB607ED;
	selp.f32 	%f448, 0fB94D4153, %f447, %p93;
	selp.f32 	%f449, 0f3C0885E4, 0f3D2AAABB, %p93;
	fma.rn.f32 	%f450, %f448, %f444, %f449;
	selp.f32 	%f451, 0fBE2AAAA8, 0fBEFFFFFF, %p93;
	fma.rn.f32 	%f452, %f450, %f444, %f451;
	fma.rn.f32 	%f453, %f452, %f446, %f445;
	and.b32  	%r492, %r490, 2;
	setp.eq.s32 	%p94, %r492, 0;
	mov.f32 	%f454, 0f00000000;
	sub.f32 	%f455, %f454, %f453;
	selp.f32 	%f83, %f453, %f455, %p94;
	@%p92 bra 	$L__BB0_112;
	setp.eq.f32 	%p95, %f79, 0f7F800000;
	@%p95 bra 	$L__BB0_111;
	mov.b32 	%r185, %f77;
	shl.b32 	%r494, %r185, 8;
	or.b32  	%r186, %r494, -2147483648;
	mov.b64 	%rd295, 0;
	mov.b32 	%r613, 0;
	mov.u64 	%rd293, __cudart_i2opi_f;
	mov.u64 	%rd294, %rd1;
$L__BB0_107:
	.pragma "nounroll";
	ld.global.nc.u32 	%r495, [%rd293];
	mad.wide.u32 	%rd228, %r495, %r186, %rd295;
	shr.u64 	%rd295, %rd228, 32;
	st.local.u32 	[%rd294], %rd228;
	add.s32 	%r613, %r613, 1;
	add.s64 	%rd294, %rd294, 4;
	add.s64 	%rd293, %rd293, 4;
	setp.ne.s32 	%p96, %r613, 6;
	@%p96 bra 	$L__BB0_107;
	shr.u32 	%r496, %r185, 23;
	st.local.u32 	[%rd1+24], %rd295;
	and.b32  	%r189, %r496, 31;
	and.b32  	%r497, %r496, 224;
	add.s32 	%r498, %r497, -128;
	shr.u32 	%r499, %r498, 5;
	mul.wide.u32 	%rd229, %r499, 4;
	sub.s64 	%rd100, %rd1, %rd229;
	ld.local.u32 	%r614, [%rd100+24];
	ld.local.u32 	%r615, [%rd100+20];
	setp.eq.s32 	%p97, %r189, 0;
	@%p97 bra 	$L__BB0_110;
	shf.l.wrap.b32 	%r614, %r615, %r614, %r189;
	ld.local.u32 	%r500, [%rd100+16];
	shf.l.wrap.b32 	%r615, %r500, %r615, %r189;
$L__BB0_110:
	shr.u32 	%r501, %r614, 30;
	shf.l.wrap.b32 	%r502, %r615, %r614, 2;
	shl.b32 	%r503, %r615, 2;
	shr.u32 	%r504, %r502, 31;
	add.s32 	%r616, %r504, %r501;
	xor.b32  	%r505, %r502, %r185;
	shr.s32 	%r506, %r502, 31;
	xor.b32  	%r507, %r506, %r502;
	xor.b32  	%r508, %r506, %r503;
	cvt.u64.u32 	%rd230, %r507;
	shl.b64 	%rd231, %rd230, 32;
	cvt.u64.u32 	%rd232, %r508;
	or.b64  	%rd233, %rd231, %rd232;
	cvt.rn.f64.s64 	%fd27, %rd233;
	mul.f64 	%fd28, %fd27, 0d3BF921FB54442D19;
	cvt.rn.f32.f64 	%f456, %fd28;
	neg.f32 	%f457, %f456;
	setp.lt.s32 	%p98, %r505, 0;
	selp.f32 	%f623, %f457, %f456, %p98;
	bra.uni 	$L__BB0_112;
$L__BB0_111:
	mov.f32 	%f458, 0f00000000;
	mul.rn.f32 	%f623, %f77, %f458;
	mov.b32 	%r616, 0;
$L__BB0_112:
	mul.rn.f32 	%f459, %f623, %f623;
	and.b32  	%r510, %r616, 1;
	setp.eq.b32 	%p99, %r510, 1;
	selp.f32 	%f460, 0f3F800000, %f623, %p99;
	fma.rn.f32 	%f461, %f459, %f460, 0f00000000;
	fma.rn.f32 	%f462, %f459, 0f37CBAC00, 0fBAB607ED;
	selp.f32 	%f463, %f462, 0fB94D4153, %p99;
	selp.f32 	%f464, 0f3D2AAABB, 0f3C0885E4, %p99;
	fma.rn.f32 	%f465, %f463, %f459, %f464;
	selp.f32 	%f466, 0fBEFFFFFF, 0fBE2AAAA8, %p99;
	fma.rn.f32 	%f467, %f465, %f459, %f466;
	fma.rn.f32 	%f468, %f467, %f461, %f460;
	and.b32  	%r511, %r616, 2;
	setp.eq.s32 	%p100, %r511, 0;
	mov.f32 	%f469, 0f00000000;
	sub.f32 	%f470, %f469, %f468;
	selp.f32 	%f471, %f468, %f470, %p100;
	mul.f32 	%f472, %f14, %f471;
	fma.rn.f32 	%f473, %f83, %f13, %f472;
	st.shared.f32 	[%r2+48], %f473;
	mul.f32 	%f474, %f83, %f14;
	mul.f32 	%f475, %f13, %f471;
	sub.f32 	%f476, %f474, %f475;
	st.shared.f32 	[%r2+52], %f476;
	add.s32 	%r512, %r9, 7;
	cvt.rn.f32.u32 	%f477, %r512;
	mul.f32 	%f478, %f477, 0f3E000000;
	cvt.rmi.f32.f32 	%f479, %f478;
	mul.f32 	%f480, %f479, 0f40E00000;
	mul.f32 	%f87, %f480, 0f3DC8F5C3;
	mul.f32 	%f481, %f87, 0f3F22F983;
	cvt.rni.s32.f32 	%r624, %f481;
	cvt.rn.f32.s32 	%f482, %r624;
	fma.rn.f32 	%f483, %f482, 0fBFC90FDA, %f87;
	fma.rn.f32 	%f484, %f482, 0fB3A22168, %f483;
	fma.rn.f32 	%f625, %f482, 0fA7C234C5, %f484;
	abs.f32 	%f89, %f87;
	setp.ltu.f32 	%p101, %f89, 0f47CE4780;
	mov.u32 	%r620, %r624;
	mov.f32 	%f624, %f625;
	@%p101 bra 	$L__BB0_120;
	setp.eq.f32 	%p102, %f89, 0f7F800000;
	@%p102 bra 	$L__BB0_119;
	mov.b32 	%r199, %f87;
	shl.b32 	%r514, %r199, 8;
	or.b32  	%r200, %r514, -2147483648;
	mov.b64 	%rd298, 0;
	mov.b32 	%r617, 0;
	mov.u64 	%rd296, __cudart_i2opi_f;
	mov.u64 	%rd297, %rd2;
$L__BB0_115:
	.pragma "nounroll";
	ld.global.nc.u32 	%r515, [%rd296];
	mad.wide.u32 	%rd236, %r515, %r200, %rd298;
	shr.u64 	%rd298, %rd236, 32;
	st.local.u32 	[%rd297], %rd236;
	add.s32 	%r617, %r617, 1;
	add.s64 	%rd297, %rd297, 4;
	add.s64 	%rd296, %rd296, 4;
	setp.ne.s32 	%p103, %r617, 6;
	@%p103 bra 	$L__BB0_115;
	shr.u32 	%r516, %r199, 23;
	st.local.u32 	[%rd2+24], %rd298;
	and.b32  	%r203, %r516, 31;
	and.b32  	%r517, %r516, 224;
	add.s32 	%r518, %r517, -128;
	shr.u32 	%r519, %r518, 5;
	mul.wide.u32 	%rd237, %r519, 4;
	sub.s64 	%rd107, %rd2, %rd237;
	ld.local.u32 	%r618, [%rd107+24];
	ld.local.u32 	%r619, [%rd107+20];
	setp.eq.s32 	%p104, %r203, 0;
	@%p104 bra 	$L__BB0_118;
	shf.l.wrap.b32 	%r618, %r619, %r618, %r203;
	ld.local.u32 	%r520, [%rd107+16];
	shf.l.wrap.b32 	%r619, %r520, %r619, %r203;
$L__BB0_118:
	shr.u32 	%r521, %r618, 30;
	shf.l.wrap.b32 	%r522, %r619, %r618, 2;
	shl.b32 	%r523, %r619, 2;
	shr.u32 	%r524, %r522, 31;
	add.s32 	%r620, %r524, %r521;
	xor.b32  	%r525, %r522, %r199;
	shr.s32 	%r526, %r522, 31;
	xor.b32  	%r527, %r526, %r522;
	xor.b32  	%r528, %r526, %r523;
	cvt.u64.u32 	%rd238, %r527;
	shl.b64 	%rd239, %rd238, 32;
	cvt.u64.u32 	%rd240, %r528;
	or.b64  	%rd241, %rd239, %rd240;
	cvt.rn.f64.s64 	%fd29, %rd241;
	mul.f64 	%fd30, %fd29, 0d3BF921FB54442D19;
	cvt.rn.f32.f64 	%f485, %fd30;
	neg.f32 	%f486, %f485;
	setp.lt.s32 	%p105, %r525, 0;
	selp.f32 	%f624, %f486, %f485, %p105;
	bra.uni 	$L__BB0_120;
$L__BB0_119:
	mov.f32 	%f487, 0f00000000;
	mul.rn.f32 	%f624, %f87, %f487;
	mov.b32 	%r620, 0;
$L__BB0_120:
	setp.ltu.f32 	%p106, %f89, 0f47CE4780;
	add.s32 	%r530, %r620, 1;
	mul.rn.f32 	%f488, %f624, %f624;
	and.b32  	%r531, %r620, 1;
	setp.eq.b32 	%p107, %r531, 1;
	selp.f32 	%f489, %f624, 0f3F800000, %p107;
	fma.rn.f32 	%f490, %f488, %f489, 0f00000000;
	fma.rn.f32 	%f491, %f488, 0f37CBAC00, 0fBAB607ED;
	selp.f32 	%f492, 0fB94D4153, %f491, %p107;
	selp.f32 	%f493, 0f3C0885E4, 0f3D2AAABB, %p107;
	fma.rn.f32 	%f494, %f492, %f488, %f493;
	selp.f32 	%f495, 0fBE2AAAA8, 0fBEFFFFFF, %p107;
	fma.rn.f32 	%f496, %f494, %f488, %f495;
	fma.rn.f32 	%f497, %f496, %f490, %f489;
	and.b32  	%r532, %r530, 2;
	setp.eq.s32 	%p108, %r532, 0;
	mov.f32 	%f498, 0f00000000;
	sub.f32 	%f499, %f498, %f497;
	selp.f32 	%f93, %f497, %f499, %p108;
	@%p106 bra 	$L__BB0_128;
	setp.eq.f32 	%p109, %f89, 0f7F800000;
	@%p109 bra 	$L__BB0_127;
	mov.b32 	%r212, %f87;
	shl.b32 	%r534, %r212, 8;
	or.b32  	%r213, %r534, -2147483648;
	mov.b64 	%rd301, 0;
	mov.b32 	%r621, 0;
	mov.u64 	%rd299, __cudart_i2opi_f;
	mov.u64 	%rd300, %rd1;
$L__BB0_123:
	.pragma "nounroll";
	ld.global.nc.u32 	%r535, [%rd299];
	mad.wide.u32 	%rd244, %r535, %r213, %rd301;
	shr.u64 	%rd301, %rd244, 32;
	st.local.u32 	[%rd300], %rd244;
	add.s32 	%r621, %r621, 1;
	add.s64 	%rd300, %rd300, 4;
	add.s64 	%rd299, %rd299, 4;
	setp.ne.s32 	%p110, %r621, 6;
	@%p110 bra 	$L__BB0_123;
	shr.u32 	%r536, %r212, 23;
	st.local.u32 	[%rd1+24], %rd301;
	and.b32  	%r216, %r536, 31;
	and.b32  	%r537, %r536, 224;
	add.s32 	%r538, %r537, -128;
	shr.u32 	%r539, %r538, 5;
	mul.wide.u32 	%rd245, %r539, 4;
	sub.s64 	%rd114, %rd1, %rd245;
	ld.local.u32 	%r622, [%rd114+24];
	ld.local.u32 	%r623, [%rd114+20];
	setp.eq.s32 	%p111, %r216, 0;
	@%p111 bra 	$L__BB0_126;
	shf.l.wrap.b32 	%r622, %r623, %r622, %r216;
	ld.local.u32 	%r540, [%rd114+16];
	shf.l.wrap.b32 	%r623, %r540, %r623, %r216;
$L__BB0_126:
	shr.u32 	%r541, %r622, 30;
	shf.l.wrap.b32 	%r542, %r623, %r622, 2;
	shl.b32 	%r543, %r623, 2;
	shr.u32 	%r544, %r542, 31;
	add.s32 	%r624, %r544, %r541;
	xor.b32  	%r545, %r542, %r212;
	shr.s32 	%r546, %r542, 31;
	xor.b32  	%r547, %r546, %r542;
	xor.b32  	%r548, %r546, %r543;
	cvt.u64.u32 	%rd246, %r547;
	shl.b64 	%rd247, %rd246, 32;
	cvt.u64.u32 	%rd248, %r548;
	or.b64  	%rd249, %rd247, %rd248;
	cvt.rn.f64.s64 	%fd31, %rd249;
	mul.f64 	%fd32, %fd31, 0d3BF921FB54442D19;
	cvt.rn.f32.f64 	%f500, %fd32;
	neg.f32 	%f501, %f500;
	setp.lt.s32 	%p112, %r545, 0;
	selp.f32 	%f625, %f501, %f500, %p112;
	bra.uni 	$L__BB0_128;
$L__BB0_127:
	mov.f32 	%f502, 0f00000000;
	mul.rn.f32 	%f625, %f87, %f502;
	mov.b32 	%r624, 0;
$L__BB0_128:
	ld.param.u64 	%rd253, [_Z3fftPfS__param_1];
	mul.rn.f32 	%f503, %f625, %f625;
	and.b32  	%r550, %r624, 1;
	setp.eq.b32 	%p113, %r550, 1;
	selp.f32 	%f504, 0f3F800000, %f625, %p113;
	fma.rn.f32 	%f505, %f503, %f504, 0f00000000;
	fma.rn.f32 	%f506, %f503, 0f37CBAC00, 0fBAB607ED;
	selp.f32 	%f507, %f506, 0fB94D4153, %p113;
	selp.f32 	%f508, 0f3D2AAABB, 0f3C0885E4, %p113;
	fma.rn.f32 	%f509, %f507, %f503, %f508;
	selp.f32 	%f510, 0fBEFFFFFF, 0fBE2AAAA8, %p113;
	fma.rn.f32 	%f511, %f509, %f503, %f510;
	fma.rn.f32 	%f512, %f511, %f505, %f504;
	and.b32  	%r551, %r624, 2;
	setp.eq.s32 	%p114, %r551, 0;
	mov.f32 	%f513, 0f00000000;
	sub.f32 	%f514, %f513, %f512;
	selp.f32 	%f515, %f512, %f514, %p114;
	mul.f32 	%f516, %f16, %f515;
	fma.rn.f32 	%f517, %f93, %f15, %f516;
	st.shared.f32 	[%r2+56], %f517;
	mul.f32 	%f518, %f93, %f16;
	mul.f32 	%f519, %f15, %f515;
	sub.f32 	%f520, %f518, %f519;
	st.shared.f32 	[%r2+60], %f520;
	ld.shared.f32 	%f521, [%r4];
	ld.shared.f32 	%f522, [%r4+4];
	add.s32 	%r552, %r1, 2;
	shr.u32 	%r553, %r552, 1;
	and.b32  	%r554, %r553, 56;
	mov.u32 	%r555, _ZZ3fftPfS_E1S;
	add.s32 	%r556, %r555, %r554;
	ld.shared.f32 	%f523, [%r556+64];
	ld.shared.f32 	%f524, [%r556+68];
	add.s32 	%r557, %r1, 4;
	shr.u32 	%r558, %r557, 1;
	and.b32  	%r559, %r558, 56;
	add.s32 	%r560, %r555, %r559;
	ld.shared.f32 	%f525, [%r560+128];
	ld.shared.f32 	%f526, [%r560+132];
	ld.shared.f32 	%f527, [%r4+192];
	ld.shared.f32 	%f528, [%r4+196];
	ld.shared.f32 	%f529, [%r4+256];
	ld.shared.f32 	%f530, [%r4+260];
	ld.shared.f32 	%f531, [%r4+320];
	ld.shared.f32 	%f532, [%r4+324];
	ld.shared.f32 	%f533, [%r4+384];
	ld.shared.f32 	%f534, [%r4+388];
	ld.shared.f32 	%f535, [%r4+448];
	ld.shared.f32 	%f536, [%r4+452];
	add.f32 	%f537, %f521, %f529;
	add.f32 	%f538, %f522, %f530;
	sub.f32 	%f539, %f521, %f529;
	sub.f32 	%f540, %f522, %f530;
	add.f32 	%f541, %f523, %f531;
	add.f32 	%f542, %f524, %f532;
	sub.f32 	%f543, %f523, %f531;
	sub.f32 	%f544, %f524, %f532;
	add.f32 	%f545, %f525, %f533;
	add.f32 	%f546, %f526, %f534;
	sub.f32 	%f547, %f526, %f534;
	sub.f32 	%f548, %f533, %f525;
	add.f32 	%f549, %f527, %f535;
	add.f32 	%f550, %f528, %f536;
	sub.f32 	%f551, %f527, %f535;
	sub.f32 	%f552, %f528, %f536;
	mul.f32 	%f553, %f543, 0f3F3504F3;
	mul.f32 	%f554, %f544, 0f3F3504F3;
	add.f32 	%f555, %f553, %f554;
	sub.f32 	%f556, %f554, %f553;
	mul.f32 	%f557, %f551, 0f3F3504F3;
	mul.f32 	%f558, %f552, 0f3F3504F3;
	sub.f32 	%f559, %f558, %f557;
	neg.f32 	%f560, %f558;
	sub.f32 	%f561, %f560, %f557;
	add.f32 	%f562, %f537, %f545;
	add.f32 	%f563, %f538, %f546;
	sub.f32 	%f564, %f537, %f545;
	sub.f32 	%f565, %f538, %f546;
	add.f32 	%f566, %f541, %f549;
	add.f32 	%f567, %f542, %f550;
	sub.f32 	%f568, %f542, %f550;
	sub.f32 	%f569, %f549, %f541;
	add.f32 	%f570, %f539, %f547;
	add.f32 	%f571, %f540, %f548;
	sub.f32 	%f572, %f539, %f547;
	sub.f32 	%f573, %f540, %f548;
	add.f32 	%f574, %f555, %f559;
	add.f32 	%f575, %f556, %f561;
	sub.f32 	%f576, %f556, %f561;
	sub.f32 	%f577, %f559, %f555;
	add.f32 	%f578, %f562, %f566;
	st.shared.f32 	[%r2], %f578;
	add.f32 	%f579, %f563, %f567;
	st.shared.f32 	[%r2+4], %f579;
	add.f32 	%f580, %f570, %f574;
	st.shared.f32 	[%r2+8], %f580;
	add.f32 	%f581, %f571, %f575;
	st.shared.f32 	[%r2+12], %f581;
	add.f32 	%f582, %f564, %f568;
	st.shared.f32 	[%r2+16], %f582;
	add.f32 	%f583, %f565, %f569;
	st.shared.f32 	[%r2+20], %f583;
	add.f32 	%f584, %f572, %f576;
	st.shared.f32 	[%r2+24], %f584;
	add.f32 	%f585, %f573, %f577;
	st.shared.f32 	[%r2+28], %f585;
	sub.f32 	%f586, %f562, %f566;
	st.shared.f32 	[%r2+32], %f586;
	sub.f32 	%f587, %f563, %f567;
	st.shared.f32 	[%r2+36], %f587;
	sub.f32 	%f588, %f570, %f574;
	st.shared.f32 	[%r2+40], %f588;
	sub.f32 	%f589, %f571, %f575;
	st.shared.f32 	[%r2+44], %f589;
	sub.f32 	%f590, %f564, %f568;
	st.shared.f32 	[%r2+48], %f590;
	sub.f32 	%f591, %f565, %f569;
	st.shared.f32 	[%r2+52], %f591;
	sub.f32 	%f592, %f572, %f576;
	st.shared.f32 	[%r2+56], %f592;
	sub.f32 	%f593, %f573, %f577;
	st.shared.f32 	[%r2+60], %f593;
	ld.shared.f32 	%f594, [%r4];
	ld.shared.f32 	%f595, [%r4+4];
	ld.shared.f32 	%f596, [%r556+64];
	ld.shared.f32 	%f597, [%r556+68];
	ld.shared.f32 	%f598, [%r560+128];
	ld.shared.f32 	%f599, [%r560+132];
	ld.shared.f32 	%f600, [%r4+192];
	ld.shared.f32 	%f601, [%r4+196];
	ld.shared.f32 	%f602, [%r4+256];
	ld.shared.f32 	%f603, [%r4+260];
	ld.shared.f32 	%f604, [%r4+320];
	ld.shared.f32 	%f605, [%r4+324];
	ld.shared.f32 	%f606, [%r4+384];
	ld.shared.f32 	%f607, [%r4+388];
	ld.shared.f32 	%f608, [%r4+448];
	ld.shared.f32 	%f609, [%r4+452];
	st.shared.f32 	[%r2], %f594;
	st.shared.f32 	[%r2+4], %f595;
	st.shared.f32 	[%r2+8], %f596;
	st.shared.f32 	[%r2+12], %f597;
	st.shared.f32 	[%r2+16], %f598;
	st.shared.f32 	[%r2+20], %f599;
	st.shared.f32 	[%r2+24], %f600;
	st.shared.f32 	[%r2+28], %f601;
	st.shared.f32 	[%r2+32], %f602;
	st.shared.f32 	[%r2+36], %f603;
	st.shared.f32 	[%r2+40], %f604;
	st.shared.f32 	[%r2+44], %f605;
	st.shared.f32 	[%r2+48], %f606;
	st.shared.f32 	[%r2+52], %f607;
	st.shared.f32 	[%r2+56], %f608;
	st.shared.f32 	[%r2+60], %f609;
	cvta.to.global.u64 	%rd250, %rd253;
	mul.wide.u32 	%rd251, %r1, 4;
	add.s64 	%rd252, %rd250, %rd251;
	st.global.f32 	[%rd252], %f594;
	st.global.f32 	[%rd252+4], %f595;
	st.global.f32 	[%rd252+8], %f596;
	st.global.f32 	[%rd252+12], %f597;
	st.global.f32 	[%rd252+16], %f598;
	st.global.f32 	[%rd252+20], %f599;
	st.global.f32 	[%rd252+24], %f600;
	st.global.f32 	[%rd252+28], %f601;
	st.global.f32 	[%rd252+32], %f602;
	st.global.f32 	[%rd252+36], %f603;
	st.global.f32 	[%rd252+40], %f604;
	st.global.f32 	[%rd252+44], %f605;
	st.global.f32 	[%rd252+48], %f606;
	st.global.f32 	[%rd252+52], %f607;
	st.global.f32 	[%rd252+56], %f608;
	st.global.f32 	[%rd252+60], %f609;
	ret;

}


// ===== COMPILED SASS (sm_100) =====

	.target	sm_100

	.elftype	@"ET_EXEC"


//--------------------- .note.nv.tkinfo           --------------------------
	.section	.note.nv.tkinfo,"",@"SHT_NOTE"
	.sectionflags	@"SHF_NOTE_NV_TKINFO"
	.tkinfo
        /*0018*/ 	.word	0x00000002
        /*0030*/ 	.string	""
        /*0030*/ 	.string	"ptxas"
        /*0030*/ 	.string	"Cuda compilation tools, release 13.0, V13.0.88"
        /*0030*/ 	.string	"Build cuda_13.0.r13.0/compiler.36424714_0"
        /*0030*/ 	.string	"-arch sm_100 -m 64 "



//--------------------- .note.nv.cuinfo           --------------------------
	.section	.note.nv.cuinfo,"",@"SHT_NOTE"
	.sectionflags	@"SHF_NOTE_NV_CUINFO"
        /*0018*/ 	.short	0x0002
        /*001a*/ 	.short	0x0064
        /*001c*/ 	.short	0x0082
	.zero		2


//--------------------- .nv.info                  --------------------------
	.section	.nv.info,"",@"SHT_CUDA_INFO"
	.align	4


	//----- nvinfo : EIATTR_REGCOUNT
	.align		4
        /*0000*/ 	.byte	0x04, 0x2f
        /*0002*/ 	.short	(.L_2 - .L_1)
	.align		4
.L_1:
        /*0004*/ 	.word	index@(_Z3fftPfS_)
        /*0008*/ 	.word	0x0000002a


	//----- nvinfo : EIATTR_FRAME_SIZE
	.align		4
.L_2:
        /*000c*/ 	.byte	0x04, 0x11
        /*000e*/ 	.short	(.L_4 - .L_3)
	.align		4
.L_3:
        /*0010*/ 	.word	index@(_Z3fftPfS_)
        /*0014*/ 	.word	0x00000000


	//----- nvinfo : EIATTR_MIN_STACK_SIZE
	.align		4
.L_4:
        /*0018*/ 	.byte	0x04, 0x12
        /*001a*/ 	.short	(.L_6 - .L_5)
	.align		4
.L_5:
        /*001c*/ 	.word	index@(_Z3fftPfS_)
        /*0020*/ 	.word	0x00000000
.L_6:


//--------------------- .nv.compat                --------------------------
	.section	.nv.compat,"",@"SHT_CUDA_COMPAT_INFO"
	.align	4
        /*0000*/ 	.byte	0x02, 0x09, 0x00, 0x00, 0x02, 0x02, 0x01, 0x00, 0x02, 0x05, 0x05, 0x00, 0x03, 0x07, 0x01, 0x01
        /*0010*/ 	.byte	0x02, 0x03, 0x00, 0x00, 0x02, 0x06, 0x01, 0x00, 0x04, 0x0b, 0x08, 0x00, 0x01, 0x00, 0x00, 0x00
        /*0020*/ 	.byte	0x00, 0x00, 0x00, 0x00


//--------------------- .nv.info._Z3fftPfS_       --------------------------
	.section	.nv.info._Z3fftPfS_,"",@"SHT_CUDA_INFO"
	.sectionflags	@""
	.align	4


	//----- nvinfo : EIATTR_CUDA_API_VERSION
	.align		4
        /*0000*/ 	.byte	0x04, 0x37
        /*0002*/ 	.short	(.L_8 - .L_7)
.L_7:
        /*0004*/ 	.word	0x00000082


	//----- nvinfo : EIATTR_KPARAM_INFO
	.align		4
.L_8:
        /*0008*/ 	.byte	0x04, 0x17
        /*000a*/ 	.short	(.L_10 - .L_9)
.L_9:
        /*000c*/ 	.word	0x00000000
        /*0010*/ 	.short	0x0001
        /*0012*/ 	.short	0x0008
        /*0014*/ 	.byte	0x00, 0xf5, 0x21, 0x00


	//----- nvinfo : EIATTR_KPARAM_INFO
	.align		4
.L_10:
        /*0018*/ 	.byte	0x04, 0x17
        /*001a*/ 	.short	(.L_12 - .L_11)
.L_11:
        /*001c*/ 	.word	0x00000000
        /*0020*/ 	.short	0x0000
        /*0022*/ 	.short	0x0000
        /*0024*/ 	.byte	0x00, 0xf5, 0x21, 0x00


	//----- nvinfo : EIATTR_SPARSE_MMA_MASK
	.align		4
.L_12:
        /*0028*/ 	.byte	0x03, 0x50
        /*002a*/ 	.short	0x0000


	//----- nvinfo : EIATTR_MAXREG_COUNT
	.align		4
        /*002c*/ 	.byte	0x03, 0x1b
        /*002e*/ 	.short	0x00ff


	//----- nvinfo : EIATTR_MERCURY_ISA_VERSION
	.align		4
        /*0030*/ 	.byte	0x03, 0x5f
        /*0032*/ 	.short	0x0101


	//----- nvinfo : EIATTR_VRC_CTA_INIT_COUNT
	.align		4
        /*0034*/ 	.byte	0x02, 0x4a
	.zero		1
	.zero		1


	//----- nvinfo : EIATTR_EXIT_INSTR_OFFSETS
	.align		4
        /*0038*/ 	.byte	0x04, 0x1c
        /*003a*/ 	.short	(.L_14 - .L_13)


	//   ....[0]....
.L_13:
        /*003c*/ 	.word	0x00007b80


	//----- nvinfo : EIATTR_CRS_STACK_SIZE
	.align		4
.L_14:
        /*0040*/ 	.byte	0x04, 0x1e
        /*0042*/ 	.short	(.L_16 - .L_15)
.L_15:
        /*0044*/ 	.word	0x00000000


	//----- nvinfo : EIATTR_CBANK_PARAM_SIZE
	.align		4
.L_16:
        /*0048*/ 	.byte	0x03, 0x19
        /*004a*/ 	.short	0x0010


	//----- nvinfo : EIATTR_PARAM_CBANK
	.align		4
        /*004c*/ 	.byte	0x04, 0x0a
        /*004e*/ 	.short	(.L_18 - .L_17)
	.align		4
.L_17:
        /*0050*/ 	.word	index@(.nv.constant0._Z3fftPfS_)
        /*0054*/ 	.short	0x0380
        /*0056*/ 	.short	0x0010


	//----- nvinfo : EIATTR_SW_WAR
	.align		4
.L_18:
        /*0058*/ 	.byte	0x04, 0x36
        /*005a*/ 	.short	(.L_20 - .L_19)
.L_19:
        /*005c*/ 	.word	0x00000008
.L_20:


//--------------------- .nv.callgraph             --------------------------
	.section	.nv.callgraph,"",@"SHT_CUDA_CALLGRAPH"
	.align	4
	.sectionentsize	8
	.align		4
        /*0000*/ 	.word	0x00000000
	.align		4
        /*0004*/ 	.word	0xffffffff
	.align		4
        /*0008*/ 	.word	0x00000000
	.align		4
        /*000c*/ 	.word	0xfffffffe
	.align		4
        /*0010*/ 	.word	0x00000000
	.align		4
        /*0014*/ 	.word	0xfffffffd
	.align		4
        /*0018*/ 	.word	0x00000000
	.align		4
        /*001c*/ 	.word	0xfffffffc


//--------------------- .nv.constant4             --------------------------
	.section	.nv.constant4,"a",@progbits
	.align	8
	.align		8
.nv.constant4:
        /*0000*/ 	.dword	__cudart_i2opi_f


//--------------------- .text._Z3fftPfS_          --------------------------
	.section	.text._Z3fftPfS_,"ax",@progbits
	.align	128
        .global         _Z3fftPfS_
        .type           _Z3fftPfS_,@function
        .size           _Z3fftPfS_,(.L_x_85 - _Z3fftPfS_)
        .other          _Z3fftPfS_,@"STO_CUDA_ENTRY STV_DEFAULT"
_Z3fftPfS_:
.text._Z3fftPfS_:
[----:B------:R-:W-:Y:S01]  /*0000*/  LDC R1, c[0x0][0x37c] ;  /* 0x0000df00ff017b82 */ /* 0x000fe20000000800 */
[----:B------:R-:W0:Y:S07]  /*0010*/  S2R R7, SR_TID.X ;  /* 0x0000000000077919 */ /* 0x000e2e0000002100 */
[----:B------:R-:W1:Y:S01]  /*0020*/  LDC.64 R2, c[0x0][0x380] ;  /* 0x0000e000ff027b82 */ /* 0x000e620000000a00 */
[----:B------:R-:W2:Y:S01]  /*0030*/  LDCU.64 UR6, c[0x0][0x358] ;  /* 0x00006b00ff0677ac */ /* 0x000ea20008000a00 */
[----:B0-----:R-:W-:-:S04]  /*0040*/  IMAD.SHL.U32 R5, R7, 0x10, RZ ;  /* 0x0000001007057824 */ /* 0x001fc800078e00ff */
[----:B-1----:R-:W-:-:S05]  /*0050*/  IMAD.WIDE.U32 R2, R5, 0x4, R2 ;  /* 0x0000000405027825 */ /* 0x002fca00078e0002 */
[----:B--2---:R-:W2:Y:S04]  /*0060*/  LDG.E R20, desc[UR6][R2.64] ;  /* 0x0000000602147981 */ /* 0x004ea8000c1e1900 */
[----:B------:R-:W2:Y:S04]  /*0070*/  LDG.E R21, desc[UR6][R2.64+0x4] ;  /* 0x0000040602157981 */ /* 0x000ea8000c1e1900 */
[----:B------:R-:W2:Y:S04]  /*0080*/  LDG.E R22, desc[UR6][R2.64+0x8] ;  /* 0x0000080602167981 */ /* 0x000ea8000c1e1900 */
[----:B------:R-:W2:Y:S04]  /*0090*/  LDG.E R23, desc[UR6][R2.64+0xc] ;  /* 0x00000c0602177981 */ /* 0x000ea8000c1e1900 */
[----:B------:R-:W3:Y:S04]  /*00a0*/  LDG.E R24, desc[UR6][R2.64+0x10] ;  /* 0x0000100602187981 */ /* 0x000ee8000c1e1900 */
[----:B------:R-:W3:Y:S04]  /*00b0*/  LDG.E R25, desc[UR6][R2.64+0x14] ;  /* 0x0000140602197981 */ /* 0x000ee8000c1e1900 */
[----:B------:R-:W3:Y:S04]  /*00c0*/  LDG.E R26, desc[UR6][R2.64+0x18] ;  /* 0x00001806021a7981 */ /* 0x000ee8000c1e1900 */
[----:B------:R-:W3:Y:S04]  /*00d0*/  LDG.E R27, desc[UR6][R2.64+0x1c] ;  /* 0x00001c06021b7981 */ /* 0x000ee8000c1e1900 */
[----:B------:R-:W4:Y:S04]  /*00e0*/  LDG.E R12, desc[UR6][R2.64+0x20] ;  /* 0x00002006020c7981 */ /* 0x000f28000c1e1900 */
[----:B------:R-:W4:Y:S04]  /*00f0*/  LDG.E R13, desc[UR6][R2.64+0x24] ;  /* 0x00002406020d7981 */ /* 0x000f28000c1e1900 */
[----:B------:R-:W4:Y:S04]  /*0100*/  LDG.E R14, desc[UR6][R2.64+0x28] ;  /* 0x00002806020e7981 */ /* 0x000f28000c1e1900 */
[----:B------:R-:W4:Y:S04]  /*0110*/  LDG.E R15, desc[UR6][R2.64+0x2c] ;  /* 0x00002c06020f7981 */ /* 0x000f28000c1e1900 */
[----:B------:R-:W5:Y:S04]  /*0120*/  LDG.E R8, desc[UR6][R2.64+0x30] ;  /* 0x0000300602087981 */ /* 0x000f68000c1e1900 */
[----:B------:R-:W5:Y:S04]  /*0130*/  LDG.E R9, desc[UR6][R2.64+0x34] ;  /* 0x0000340602097981 */ /* 0x000f68000c1e1900 */
[----:B------:R-:W5:Y:S04]  /*0140*/  LDG.E R10, desc[UR6][R2.64+0x38] ;  /* 0x00003806020a7981 */ /* 0x000f68000c1e1900 */
[----:B------:R0:W5:Y:S01]  /*0150*/  LDG.E R11, desc[UR6][R2.64+0x3c] ;  /* 0x00003c06020b7981 */ /* 0x000162000c1e1900 */
[----:B------:R-:W-:Y:S01]  /*0160*/  IMAD.SHL.U32 R0, R7, 0x8, RZ ;  /* 0x0000000807007824 */ /* 0x000fe200078e00ff */
[----:B------:R-:W1:Y:S01]  /*0170*/  S2UR UR5, SR_CgaCtaId ;  /* 0x00000000000579c3 */ /* 0x000e620000008800 */
[----:B------:R-:W-:Y:S01]  /*0180*/  UMOV UR4, 0x400 ;  /* 0x0000040000047882 */ /* 0x000fe20000000000 */
[----:B------:R-:W-:Y:S02]  /*0190*/  BSSY.RECONVERGENT B0, `(.L_x_0) ;  /* 0x00000e7000007945 */ /* 0x000fe40003800200 */
[----:B------:R-:W-:-:S04]  /*01a0*/  LOP3.LUT R0, R0, 0x38, RZ, 0xc0, !PT ;  /* 0x0000003800007812 */ /* 0x000fc800078ec0ff */
[----:B------:R-:W-:-:S05]  /*01b0*/  I2FP.F32.U32 R4, R0 ;  /* 0x0000000000047245 */ /* 0x000fca0000201000 */
[----:B------:R-:W-:-:S06]  /*01c0*/  FMUL R4, R4, 0.125 ;  /* 0x3e00000004047820 */ /* 0x000fcc0000400000 */
[----:B------:R-:W0:Y:S01]  /*01d0*/  FRND.FLOOR R4, R4 ;  /* 0x0000000400047307 */ /* 0x000e220000205000 */
[----:B-1----:R-:W-:-:S06]  /*01e0*/  ULEA UR4, UR5, UR4, 0x18 ;  /* 0x0000000405047291 */ /* 0x002fcc000f8ec0ff */
[----:B0-----:R-:W-:Y:S01]  /*01f0*/  LEA R2, R7, UR4, 0x6 ;  /* 0x0000000407027c11 */ /* 0x001fe2000f8e30ff */
[----:B------:R-:W-:Y:S02]  /*0200*/  IMAD.MOV.U32 R7, RZ, RZ, 0x37cbac00 ;  /* 0x37cbac00ff077424 */ /* 0x000fe400078e00ff */
[----:B------:R-:W-:-:S04]  /*0210*/  FMUL R5, RZ, R4 ;  /* 0x00000004ff057220 */ /* 0x000fc80000400000 */
[----:B------:R-:W-:-:S04]  /*0220*/  FMUL R6, R5, 0.098125003278255462646 ;  /* 0x3dc8f5c305067820 */ /* 0x000fc80000400000 */
[----:B------:R-:W-:-:S06]  /*0230*/  FMUL R5, R6, 0.63661974668502807617 ;  /* 0x3f22f98306057820 */ /* 0x000fcc0000400000 */
[----:B------:R-:W0:Y:S02]  /*0240*/  F2I.NTZ R5, R5 ;  /* 0x0000000500057305 */ /* 0x000e240000203100 */
[----:B0-----:R-:W-:Y:S02]  /*0250*/  I2FP.F32.S32 R3, R5 ;  /* 0x0000000500037245 */ /* 0x001fe40000201400 */
[----:B------:R-:W-:-:S03]  /*0260*/  LOP3.LUT P1, RZ, R5, 0x2, RZ, 0xc0, !PT ;  /* 0x0000000205ff7812 */ /* 0x000fc6000782c0ff */
[----:B------:R-:W-:-:S04]  /*0270*/  FFMA R6, R3, -1.5707962512969970703, R6 ;  /* 0xbfc90fda03067823 */ /* 0x000fc80000000006 */
[----:B------:R-:W-:-:S04]  /*0280*/  FFMA R6, R3, -7.5497894158615963534e-08, R6 ;  /* 0xb3a2216803067823 */ /* 0x000fc80000000006 */
[----:B------:R-:W-:Y:S01]  /*0290*/  FFMA R4, R3, -5.3903029534742383927e-15, R6 ;  /* 0xa7c234c503047823 */ /* 0x000fe20000000006 */
[----:B------:R-:W-:-:S04]  /*02a0*/  LOP3.LUT R3, R5, 0x1, RZ, 0xc0, !PT ;  /* 0x0000000105037812 */ /* 0x000fc800078ec0ff */
[----:B------:R-:W-:Y:S01]  /*02b0*/  ISETP.NE.U32.AND P0, PT, R3, 0x1, PT ;  /* 0x000000010300780c */ /* 0x000fe20003f05070 */
[----:B--2---:R0:W-:Y:S04]  /*02c0*/  STS.128 [R2], R20 ;  /* 0x0000001402007388 */ /* 0x0041e80000000c00 */
[----:B---3--:R-:W-:Y:S01]  /*02d0*/  STS.128 [R2+0x10], R24 ;  /* 0x0000101802007388 */ /* 0x008fe20000000c00 */
[----:B0-----:R-:W-:Y:S01]  /*02e0*/  FMUL R20, R4, R4 ;  /* 0x0000000404147220 */ /* 0x001fe20000400000 */
[----:B------:R-:W-:Y:S02]  /*02f0*/  IMAD.MOV.U32 R21, RZ, RZ, 0x3c0885e4 ;  /* 0x3c0885e4ff157424 */ /* 0x000fe400078e00ff */
[----:B------:R-:W-:Y:S02]  /*0300*/  HFMA2 R22, -RZ, RZ, 1.541015625, -0.052001953125 ;  /* 0x3e2aaaa8ff167431 */ /* 0x000fe400000001ff */
[----:B------:R-:W-:-:S05]  /*0310*/  FFMA R3, R20, R7, -0.0013887860113754868507 ;  /* 0xbab607ed14037423 */ /* 0x000fca0000000007 */
[C---:B------:R-:W-:Y:S02]  /*0320*/  FSEL R7, R3.reuse, -0.00019574658654164522886, P0 ;  /* 0xb94d415303077808 */ /* 0x040fe40000000000 */
[----:B------:R-:W-:Y:S01]  /*0330*/  FSEL R3, R3, -0.00019574658654164522886, !P0 ;  /* 0xb94d415303037808 */ /* 0x000fe20004000000 */
[----:B----4-:R0:W-:Y:S04]  /*0340*/  STS.128 [R2+0x20], R12 ;  /* 0x0000200c02007388 */ /* 0x0101e80000000c00 */
[----:B-----5:R1:W-:Y:S01]  /*0350*/  STS.128 [R2+0x30], R8 ;  /* 0x0000300802007388 */ /* 0x0203e20000000c00 */
[C---:B0-----:R-:W-:Y:S02]  /*0360*/  FSEL R14, -R22.reuse, -0.4999999701976776123, !P0 ;  /* 0xbeffffff160e7808 */ /* 0x041fe40004000100 */
[----:B------:R-:W-:Y:S01]  /*0370*/  FSEL R22, -R22, -0.4999999701976776123, P0 ;  /* 0xbeffffff16167808 */ /* 0x000fe20000000100 */
[----:B------:R-:W-:Y:S04]  /*0380*/  LDS.64 R18, [R0+UR4+0x40] ;  /* 0x0000400400127984 */ /* 0x000fe80008000a00 */
[----:B------:R-:W0:Y:S04]  /*0390*/  LDS.64 R16, [R0+UR4+0x140] ;  /* 0x0001400400107984 */ /* 0x000e280008000a00 */
[----:B------:R-:W-:Y:S04]  /*03a0*/  LDS.64 R12, [R0+UR4+0x80] ;  /* 0x00008004000c7984 */ /* 0x000fe80008000a00 */
[----:B------:R-:W2:Y:S01]  /*03b0*/  LDS.64 R10, [R0+UR4+0x180] ;  /* 0x00018004000a7984 */ /* 0x000ea20008000a00 */
[----:B-1----:R-:W-:-:S02]  /*03c0*/  FSEL R9, R21, 0.041666727513074874878, !P0 ;  /* 0x3d2aaabb15097808 */ /* 0x002fc40004000000 */
[----:B------:R-:W-:Y:S01]  /*03d0*/  FSEL R21, R21, 0.041666727513074874878, P0 ;  /* 0x3d2aaabb15157808 */ /* 0x000fe20000000000 */
[----:B------:R-:W-:Y:S02]  /*03e0*/  LDS.64 R30, [R0+UR4] ;  /* 0x00000004001e7984 */ /* 0x000fe40008000a00 */
[C---:B------:R-:W-:Y:S02]  /*03f0*/  FFMA R15, R20.reuse, R7, R9 ;  /* 0x00000007140f7223 */ /* 0x040fe40000000009 */
[----:B------:R-:W1:Y:S01]  /*0400*/  LDS.64 R28, [R0+UR4+0x100] ;  /* 0x00010004001c7984 */ /* 0x000e620008000a00 */
[----:B------:R-:W-:Y:S01]  /*0410*/  FFMA R21, R20, R3, R21 ;  /* 0x0000000314157223 */ /* 0x000fe20000000015 */
[----:B------:R-:W-:Y:S01]  /*0420*/  FSEL R3, R4, 1, !P0 ;  /* 0x3f80000004037808 */ /* 0x000fe20004000000 */
[----:B------:R-:W-:Y:S01]  /*0430*/  FFMA R15, R20, R15, R14 ;  /* 0x0000000f140f7223 */ /* 0x000fe2000000000e */
[----:B------:R-:W-:Y:S01]  /*0440*/  LDS.64 R8, [R0+UR4+0xc0] ;  /* 0x0000c00400087984 */ /* 0x000fe20008000a00 */
[----:B------:R-:W-:Y:S01]  /*0450*/  FSEL R4, R4, 1, P0 ;  /* 0x3f80000004047808 */ /* 0x000fe20000000000 */
[----:B------:R-:W-:-:S02]  /*0460*/  VIADD R14, R5, 0x1 ;  /* 0x00000001050e7836 */ /* 0x000fc40000000000 */
[C---:B------:R-:W-:Y:S01]  /*0470*/  FFMA R23, R20.reuse, R21, R22 ;  /* 0x0000001514177223 */ /* 0x040fe20000000016 */
[----:B------:R-:W3:Y:S01]  /*0480*/  LDS.64 R6, [R0+UR4+0x1c0] ;  /* 0x0001c00400067984 */ /* 0x000ee20008000a00 */
[C---:B------:R-:W-:Y:S01]  /*0490*/  FFMA R22, R20.reuse, R3, RZ ;  /* 0x0000000314167223 */ /* 0x040fe200000000ff */
[----:B------:R-:W-:Y:S01]  /*04a0*/  FFMA R21, R20, R4, RZ ;  /* 0x0000000414157223 */ /* 0x000fe200000000ff */
[----:B------:R-:W-:Y:S02]  /*04b0*/  LOP3.LUT P0, RZ, R14, 0x2, RZ, 0xc0, !PT ;  /* 0x000000020eff7812 */ /* 0x000fe4000780c0ff */
[----:B------:R-:W-:Y:S01]  /*04c0*/  FFMA R3, R22, R15, R3 ;  /* 0x0000000f16037223 */ /* 0x000fe20000000003 */
[----:B------:R-:W-:-:S04]  /*04d0*/  FFMA R14, R21, R23, R4 ;  /* 0x00000017150e7223 */ /* 0x000fc80000000004 */
[----:B------:R-:W-:Y:S01]  /*04e0*/  @P1 FADD R14, RZ, -R14 ;  /* 0x8000000eff0e1221 */ /* 0x000fe20000000000 */
[----:B0-----:R-:W-:Y:S01]  /*04f0*/  FADD R5, R19, -R17 ;  /* 0x8000001113057221 */ /* 0x001fe20000000000 */
[C-C-:B------:R-:W-:Y:S01]  /*0500*/  FADD R4, R18.reuse, -R16.reuse ;  /* 0x8000001012047221 */ /* 0x140fe20000000000 */
[----:B------:R-:W-:-:S03]  /*0510*/  FADD R20, R18, R16 ;  /* 0x0000001012147221 */ /* 0x000fc60000000000 */
[----:B------:R-:W-:Y:S01]  /*0520*/  @P0 FADD R3, RZ, -R3 ;  /* 0x80000003ff030221 */ /* 0x000fe20000000000 */
[----:B------:R-:W-:Y:S01]  /*0530*/  FMUL R23, R5, 0.70710676908493041992 ;  /* 0x3f3504f305177820 */ /* 0x000fe20000400000 */
[----:B------:R-:W-:Y:S01]  /*0540*/  FADD R5, R19, R17 ;  /* 0x0000001113057221 */ /* 0x000fe20000000000 */
[----:B------:R-:W-:Y:S02]  /*0550*/  VIADD R17, R0, 0x1 ;  /* 0x0000000100117836 */ /* 0x000fe40000000000 */
[C-C-:B--2---:R-:W-:Y:S01]  /*0560*/  FADD R18, R12.reuse, R10.reuse ;  /* 0x0000000a0c127221 */ /* 0x144fe20000000000 */
[----:B------:R-:W-:Y:S01]  /*0570*/  FADD R12, -R12, R10 ;  /* 0x0000000a0c0c7221 */ /* 0x000fe20000000100 */
[C-C-:B------:R-:W-:Y:S01]  /*0580*/  FADD R10, R13.reuse, R11.reuse ;  /* 0x0000000b0d0a7221 */ /* 0x140fe20000000000 */
[----:B------:R-:W-:Y:S01]  /*0590*/  I2FP.F32.U32 R19, R17 ;  /* 0x0000001100137245 */ /* 0x000fe20000201000 */
[----:B------:R-:W-:Y:S01]  /*05a0*/  FADD R11, R13, -R11 ;  /* 0x8000000b0d0b7221 */ /* 0x000fe20000000000 */
[C-C-:B------:R-:W-:Y:S01]  /*05b0*/  FFMA R22, R4.reuse, 0.70710676908493041992, R23.reuse ;  /* 0x3f3504f304167823 */ /* 0x140fe20000000017 */
[----:B------:R-:W-:-:S02]  /*05c0*/  FFMA R4, R4, -0.70710676908493041992, R23 ;  /* 0xbf3504f304047823 */ /* 0x000fc40000000017 */
[----:B------:R-:W-:Y:S01]  /*05d0*/  FMUL R24, R19, 0.125 ;  /* 0x3e00000013187820 */ /* 0x000fe20000400000 */
[C-C-:B-1----:R-:W-:Y:S01]  /*05e0*/  FADD R15, R31.reuse, R29.reuse ;  /* 0x0000001d1f0f7221 */ /* 0x142fe20000000000 */
[C-C-:B------:R-:W-:Y:S01]  /*05f0*/  FADD R21, R30.reuse, R28.reuse ;  /* 0x0000001c1e157221 */ /* 0x140fe20000000000 */
[----:B------:R-:W-:Y:S01]  /*0600*/  FADD R28, R30, -R28 ;  /* 0x8000001c1e1c7221 */ /* 0x000fe20000000000 */
[----:B------:R-:W-:Y:S01]  /*0610*/  FADD R29, R31, -R29 ;  /* 0x8000001d1f1d7221 */ /* 0x000fe20000000000 */
[----:B------:R-:W-:Y:S01]  /*0620*/  FADD R17, R15, R10 ;  /* 0x0000000a0f117221 */ /* 0x000fe20000000000 */
[----:B------:R-:W0:Y:S01]  /*0630*/  FRND.FLOOR R24, R24 ;  /* 0x0000001800187307 */ /* 0x000e220000205000 */
[C-C-:B------:R-:W-:Y:S01]  /*0640*/  FADD R16, R21.reuse, R18.reuse ;  /* 0x0000001215107221 */ /* 0x140fe20000000000 */
[----:B------:R-:W-:Y:S01]  /*0650*/  FADD R13, R21, -R18 ;  /* 0x80000012150d7221 */ /* 0x000fe20000000000 */
[----:B------:R-:W-:Y:S01]  /*0660*/  FADD R15, R15, -R10 ;  /* 0x8000000a0f0f7221 */ /* 0x000fe20000000000 */
[C-C-:B------:R-:W-:Y:S01]  /*0670*/  FADD R18, R28.reuse, R11.reuse ;  /* 0x0000000b1c127221 */ /* 0x140fe20000000000 */
[----:B------:R-:W-:Y:S01]  /*0680*/  FADD R10, R28, -R11 ;  /* 0x8000000b1c0a7221 */ /* 0x000fe20000000000 */
[C-C-:B------:R-:W-:Y:S01]  /*0690*/  FADD R19, R29.reuse, R12.reuse ;  /* 0x0000000c1d137221 */ /* 0x140fe20000000000 */
[----:B------:R-:W-:Y:S01]  /*06a0*/  FADD R11, R29, -R12 ;  /* 0x8000000c1d0b7221 */ /* 0x000fe20000000000 */
[C-C-:B---3--:R-:W-:Y:S01]  /*06b0*/  FADD R12, R8.reuse, -R6.reuse ;  /* 0x80000006080c7221 */ /* 0x148fe20000000000 */
[----:B------:R-:W-:Y:S01]  /*06c0*/  FADD R21, R8, R6 ;  /* 0x0000000608157221 */ /* 0x000fe20000000000 */
[C-C-:B------:R-:W-:Y:S01]  /*06d0*/  FADD R6, R9.reuse, -R7.reuse ;  /* 0x8000000709067221 */ /* 0x140fe20000000000 */
[----:B------:R-:W-:Y:S01]  /*06e0*/  FADD R30, R9, R7 ;  /* 0x00000007091e7221 */ /* 0x000fe20000000000 */
[----:B------:R-:W-:Y:S01]  /*06f0*/  FMUL R23, R12, 0.70710676908493041992 ;  /* 0x3f3504f30c177820 */ /* 0x000fe20000400000 */
[C-C-:B------:R-:W-:Y:S01]  /*0700*/  FADD R9, R20.reuse, R21.reuse ;  /* 0x0000001514097221 */ /* 0x140fe20000000000 */
[----:B------:R-:W-:Y:S01]  /*0710*/  FADD R26, -R20, R21 ;  /* 0x00000015141a7221 */ /* 0x000fe20000000100 */
[----:B0-----:R-:W-:Y:S01]  /*0720*/  FMUL R24, R24, 0.098125003278255462646 ;  /* 0x3dc8f5c318187820 */ /* 0x001fe20000400000 */
[C-C-:B------:R-:W-:Y:S01]  /*0730*/  FFMA R7, R6.reuse, 0.70710676908493041992, -R23.reuse ;  /* 0x3f3504f306077823 */ /* 0x140fe20000000817 */
[----:B------:R-:W-:Y:S01]  /*0740*/  FFMA R23, R6, -0.70710676908493041992, -R23 ;  /* 0xbf3504f306177823 */ /* 0x000fe20000000817 */
[C-C-:B------:R-:W-:Y:S01]  /*0750*/  FADD R8, R5.reuse, R30.reuse ;  /* 0x0000001e05087221 */ /* 0x140fe20000000000 */
[----:B------:R-:W-:Y:S01]  /*0760*/  FADD R30, R5, -R30 ;  /* 0x8000001e051e7221 */ /* 0x000fe20000000000 */
[----:B------:R-:W-:Y:S01]  /*0770*/  FADD R25, R22, R7 ;  /* 0x0000000716197221 */ /* 0x000fe20000000000 */
[C-C-:B------:R-:W-:Y:S01]  /*0780*/  FADD R28, R4.reuse, R23.reuse ;  /* 0x00000017041c7221 */ /* 0x140fe20000000000 */
[----:B------:R-:W-:Y:S01]  /*0790*/  FADD R27, R4, -R23 ;  /* 0x80000017041b7221 */ /* 0x000fe20000000000 */
[----:B------:R-:W-:Y:S01]  /*07a0*/  FMUL R23, R24, 0.63661974668502807617 ;  /* 0x3f22f98318177820 */ /* 0x000fe20000400000 */
[C-C-:B------:R-:W-:Y:S01]  /*07b0*/  FADD R5, R17.reuse, R8.reuse ;  /* 0x0000000811057221 */ /* 0x140fe20000000000 */
[----:B------:R-:W-:Y:S01]  /*07c0*/  FADD R4, R16, R9 ;  /* 0x0000000910047221 */ /* 0x000fe20000000000 */
[----:B------:R-:W-:Y:S01]  /*07d0*/  FADD R22, -R22, R7 ;  /* 0x0000000716167221 */ /* 0x000fe20000000100 */
[----:B------:R-:W-:Y:S01]  /*07e0*/  FADD R17, R17, -R8 ;  /* 0x8000000811117221 */ /* 0x000fe20000000000 */
[-C--:B------:R-:W-:Y:S01]  /*07f0*/  FMUL R21, R5, R14.reuse ;  /* 0x0000000e05157220 */ /* 0x080fe20000400000 */
[----:B------:R-:W0:Y:S01]  /*0800*/  F2I.NTZ R23, R23 ;  /* 0x0000001700177305 */ /* 0x000e220000203100 */
[----:B------:R-:W-:Y:S01]  /*0810*/  FMUL R14, R4, R14 ;  /* 0x0000000e040e7220 */ /* 0x000fe20000400000 */
[----:B------:R-:W-:Y:S01]  /*0820*/  FADD R16, R16, -R9 ;  /* 0x8000000910107221 */ /* 0x000fe20000000000 */
[-C--:B------:R-:W-:Y:S01]  /*0830*/  FFMA R20, R4, R3.reuse, R21 ;  /* 0x0000000304147223 */ /* 0x080fe20000000015 */
[C-C-:B------:R-:W-:Y:S01]  /*0840*/  FADD R12, R13.reuse, R30.reuse ;  /* 0x0000001e0d0c7221 */ /* 0x140fe20000000000 */
[----:B------:R-:W-:Y:S01]  /*0850*/  FADD R8, R13, -R30 ;  /* 0x8000001e0d087221 */ /* 0x000fe20000000000 */
[----:B------:R-:W-:Y:S01]  /*0860*/  FFMA R21, R5, R3, -R14 ;  /* 0x0000000305157223 */ /* 0x000fe2000000080e */
[C-C-:B------:R-:W-:Y:S01]  /*0870*/  FADD R13, R15.reuse, R26.reuse ;  /* 0x0000001a0f0d7221 */ /* 0x140fe20000000000 */
[----:B------:R-:W-:Y:S01]  /*0880*/  FADD R9, R15, -R26 ;  /* 0x8000001a0f097221 */ /* 0x000fe20000000000 */
[----:B------:R-:W-:Y:S01]  /*0890*/  FADD R6, R18, R25 ;  /* 0x0000001912067221 */ /* 0x000fe20000000000 */
[----:B------:R-:W-:Y:S01]  /*08a0*/  FADD R7, R19, R28 ;  /* 0x0000001c13077221 */ /* 0x000fe20000000000 */
[----:B------:R-:W-:Y:S01]  /*08b0*/  FADD R14, R10, R27 ;  /* 0x0000001b0a0e7221 */ /* 0x000fe20000000000 */
[----:B------:R-:W-:Y:S01]  /*08c0*/  FADD R15, R11, R22 ;  /* 0x000000160b0f7221 */ /* 0x000fe20000000000 */
[----:B------:R-:W-:Y:S01]  /*08d0*/  FADD R18, R18, -R25 ;  /* 0x8000001912127221 */ /* 0x000fe20000000000 */
[----:B------:R-:W-:Y:S01]  /*08e0*/  FADD R19, R19, -R28 ;  /* 0x8000001c13137221 */ /* 0x000fe20000000000 */
[----:B------:R-:W-:Y:S01]  /*08f0*/  FADD R10, R10, -R27 ;  /* 0x8000001b0a0a7221 */ /* 0x000fe20000000000 */
[----:B------:R-:W-:Y:S01]  /*0900*/  FADD R11, R11, -R22 ;  /* 0x800000160b0b7221 */ /* 0x000fe20000000000 */
[----:B------:R1:W-:Y:S01]  /*0910*/  STS.128 [R2], R4 ;  /* 0x0000000402007388 */ /* 0x0003e20000000c00 */
[----:B0-----:R-:W-:Y:S01]  /*0920*/  I2FP.F32.S32 R25, R23 ;  /* 0x0000001700197245 */ /* 0x001fe20000201400 */
[----:B------:R-:W-:Y:S01]  /*0930*/  IMAD.MOV.U32 R30, RZ, RZ, R23 ;  /* 0x000000ffff1e7224 */ /* 0x000fe200078e0017 */
[----:B------:R-:W-:Y:S01]  /*0940*/  FSETP.GE.AND P2, PT, |R24|, 105615, PT ;  /* 0x47ce47801800780b */ /* 0x000fe20003f46200 */
[----:B------:R0:W-:Y:S03]  /*0950*/  STS.64 [R2], R20 ;  /* 0x0000001402007388 */ /* 0x0001e60000000a00 */
[----:B------:R-:W-:Y:S01]  /*0960*/  P2R R3, PR, RZ, 0x4 ;  /* 0x00000004ff037803 */ /* 0x000fe20000000000 */
[----:B------:R0:W-:Y:S04]  /*0970*/  STS.128 [R2+0x20], R16 ;  /* 0x0000201002007388 */ /* 0x0001e80000000c00 */
[----:B------:R0:W-:Y:S04]  /*0980*/  STS.128 [R2+0x10], R12 ;  /* 0x0000100c02007388 */ /* 0x0001e80000000c00 */
[----:B------:R0:W-:Y:S01]  /*0990*/  STS.128 [R2+0x30], R8 ;  /* 0x0000300802007388 */ /* 0x0001e20000000c00 */
[----:B-1----:R-:W-:-:S04]  /*09a0*/  FFMA R4, R25, -1.5707962512969970703, R24 ;  /* 0xbfc90fda19047823 */ /* 0x002fc80000000018 */
[----:B------:R-:W-:-:S04]  /*09b0*/  FFMA R4, R25, -7.5497894158615963534e-08, R4 ;  /* 0xb3a2216819047823 */ /* 0x000fc80000000004 */
[----:B------:R-:W-:-:S04]  /*09c0*/  FFMA R25, R25, -5.3903029534742383927e-15, R4 ;  /* 0xa7c234c519197823 */ /* 0x000fc80000000004 */
[----:B------:R-:W-:Y:S01]  /*09d0*/  IMAD.MOV.U32 R31, RZ, RZ, R25 ;  /* 0x000000ffff1f7224 */ /* 0x000fe200078e0019 */
[----:B------:R-:W-:Y:S06]  /*09e0*/  @!P2 BRA `(.L_x_1) ;  /* 0x000000040084a947 */ /* 0x000fec0003800000 */
[----:B------:R-:W-:-:S13]  /*09f0*/  FSETP.NEU.AND P0, PT, |R24|, +INF , PT ;  /* 0x7f8000001800780b */ /* 0x000fda0003f0d200 */
[----:B------:R-:W-:Y:S05]  /*0a00*/  @!P0 BRA `(.L_x_2) ;  /* 0x0000000400608947 */ /* 0x000fea0003800000 */
[----:B------:R-:W-:Y:S01]  /*0a10*/  SHF.L.U32 R3, R24, 0x8, RZ ;  /* 0x0000000818037819 */ /* 0x000fe200000006ff */
[----:B------:R-:W-:Y:S01]  /*0a20*/  IMAD.MOV.U32 R23, RZ, RZ, RZ ;  /* 0x000000ffff177224 */ /* 0x000fe200078e00ff */
[----:B------:R-:W1:Y:S01]  /*0a30*/  LDCU.64 UR8, c[0x4][URZ] ;  /* 0x01000000ff0877ac */ /* 0x000e620008000a00 */
[----:B------:R-:W-:Y:S01]  /*0a40*/  IMAD.MOV.U32 R32, RZ, RZ, RZ ;  /* 0x000000ffff207224 */ /* 0x000fe200078e00ff */
[----:B------:R-:W-:Y:S01]  /*0a50*/  LOP3.LUT R31, R3, 0x80000000, RZ, 0xfc, !PT ;  /* 0x80000000031f7812 */ /* 0x000fe200078efcff */
[----:B------:R-:W-:Y:S01]  /*0a60*/  UMOV UR5, URZ ;  /* 0x000000ff00057c82 */ /* 0x000fe20008000000 */
[----:B------:R-:W-:-:S05]  /*0a70*/  UMOV UR4, URZ ;  /* 0x000000ff00047c82 */ /* 0x000fca0008000000 */
.L_x_3:
[----:B-1----:R-:W-:Y:S02]  /*0a80*/  IMAD.U32 R26, RZ, RZ, UR8 ;  /* 0x00000008ff1a7e24 */ /* 0x002fe4000f8e00ff */
[----:B------:R-:W-:-:S05]  /*0a90*/  IMAD.U32 R27, RZ, RZ, UR9 ;  /* 0x00000009ff1b7e24 */ /* 0x000fca000f8e00ff */
[----:B------:R-:W2:Y:S01]  /*0aa0*/  LDG.E.CONSTANT R26, desc[UR6][R26.64] ;  /* 0x000000061a1a7981 */ /* 0x000ea2000c1e9900 */
[----:B------:R-:W-:Y:S01]  /*0ab0*/  UIADD3 UR4, UPT, UPT, UR4, 0x1, URZ ;  /* 0x0000000104047890 */ /* 0x000fe2000fffe0ff */
[C---:B------:R-:W-:Y:S01]  /*0ac0*/  ISETP.EQ.AND P0, PT, R32.reuse, RZ, PT ;  /* 0x000000ff2000720c */ /* 0x040fe20003f02270 */
[----:B------:R-:W-:Y:S01]  /*0ad0*/  UIADD3 UR8, UP1, UPT, UR8, 0x4, URZ ;  /* 0x0000000408087890 */ /* 0x000fe2000ff3e0ff */
[C---:B------:R-:W-:Y:S01]  /*0ae0*/  ISETP.EQ.AND P1, PT, R32.reuse, 0x4, PT ;  /* 0x000000042000780c */ /* 0x040fe20003f22270 */
[----:B------:R-:W-:Y:S01]  /*0af0*/  UISETP.NE.AND UP0, UPT, UR4, 0x6, UPT ;  /* 0x000000060400788c */ /* 0x000fe2000bf05270 */
[C---:B------:R-:W-:Y:S01]  /*0b00*/  ISETP.EQ.AND P3, PT, R32.reuse, 0xc, PT ;  /* 0x0000000c2000780c */ /* 0x040fe20003f62270 */
[----:B------:R-:W-:Y:S01]  /*0b10*/  UIADD3.X UR9, UPT, UPT, URZ, UR9, URZ, UP1, !UPT ;  /* 0x00000009ff097290 */ /* 0x000fe20008ffe4ff */
[C---:B------:R-:W-:Y:S02]  /*0b20*/  ISETP.EQ.AND P4, PT, R32.reuse, 0x10, PT ;  /* 0x000000102000780c */ /* 0x040fe40003f82270 */
[----:B------:R-:W-:Y:S01]  /*0b30*/  ISETP.EQ.AND P5, PT, R32, 0x14, PT ;  /* 0x000000142000780c */ /* 0x000fe20003fa2270 */
[----:B--2---:R-:W-:-:S03]  /*0b40*/  IMAD.WIDE.U32 R28, R26, R31, RZ ;  /* 0x0000001f1a1c7225 */ /* 0x004fc600078e00ff */
[----:B------:R-:W-:-:S04]  /*0b50*/  IADD3 R28, P2, PT, R28, R23, RZ ;  /* 0x000000171c1c7210 */ /* 0x000fc80007f5e0ff */
[----:B------:R-:W-:Y:S01]  /*0b60*/  IADD3.X R23, PT, PT, R29, UR5, RZ, P2, !PT ;  /* 0x000000051d177c10 */ /* 0x000fe200097fe4ff */
[--C-:B------:R-:W-:Y:S01]  /*0b70*/  @P1 IMAD.MOV.U32 R4, RZ, RZ, R28.reuse ;  /* 0x000000ffff041224 */ /* 0x100fe200078e001c */
[C---:B------:R-:W-:Y:S01]  /*0b80*/  ISETP.EQ.AND P2, PT, R32.reuse, 0x8, PT ;  /* 0x000000082000780c */ /* 0x040fe20003f42270 */
[--C-:B0-----:R-:W-:Y:S01]  /*0b90*/  @P3 IMAD.MOV.U32 R20, RZ, RZ, R28.reuse ;  /* 0x000000ffff143224 */ /* 0x101fe200078e001c */
[-C--:B------:R-:W-:Y:S01]  /*0ba0*/  @P0 MOV R3, R28.reuse ;  /* 0x0000001c00030202 */ /* 0x080fe20000000f00 */
[----:B------:R-:W-:Y:S01]  /*0bb0*/  @P4 IMAD.MOV.U32 R21, RZ, RZ, R28 ;  /* 0x000000ffff154224 */ /* 0x000fe200078e001c */
[----:B------:R-:W-:Y:S01]  /*0bc0*/  @P5 MOV R22, R28 ;  /* 0x0000001c00165202 */ /* 0x000fe20000000f00 */
[----:B------:R-:W-:-:S08]  /*0bd0*/  VIADD R32, R32, 0x4 ;  /* 0x0000000420207836 */ /* 0x000fd00000000000 */
[----:B------:R-:W-:Y:S01]  /*0be0*/  @P2 IMAD.MOV.U32 R5, RZ, RZ, R28 ;  /* 0x000000ffff052224 */ /* 0x000fe200078e001c */
[----:B------:R-:W-:Y:S06]  /*0bf0*/  BRA.U UP0, `(.L_x_3) ;  /* 0xfffffffd00a07547 */ /* 0x000fec000b83ffff */
[----:B------:R-:W-:Y:S01]  /*0c00*/  SHF.R.U32.HI R26, RZ, 0x17, R24 ;  /* 0x00000017ff1a7819 */ /* 0x000fe20000011618 */
[----:B------:R-:W-:Y:S03]  /*0c10*/  BSSY.RECONVERGENT B1, `(.L_x_4) ;  /* 0x0000028000017945 */ /* 0x000fe60003800200 */
[C---:B------:R-:W-:Y:S02]  /*0c20*/  LOP3.LUT R27, R26.reuse, 0xe0, RZ, 0xc0, !PT ;  /* 0x000000e01a1b7812 */ /* 0x040fe400078ec0ff */
[----:B------:R-:W-:-:S03]  /*0c30*/  LOP3.LUT P6, RZ, R26, 0x1f, RZ, 0xc0, !PT ;  /* 0x0000001f1aff7812 */ /* 0x000fc600078cc0ff */
[----:B------:R-:W-:-:S05]  /*0c40*/  VIADD R27, R27, 0xffffff80 ;  /* 0xffffff801b1b7836 */ /* 0x000fca0000000000 */
[----:B------:R-:W-:-:S05]  /*0c50*/  SHF.R.U32.HI R27, RZ, 0x5, R27 ;  /* 0x00000005ff1b7819 */ /* 0x000fca000001161b */
[----:B------:R-:W-:-:S05]  /*0c60*/  IMAD.U32 R29, R27, -0x4, RZ ;  /* 0xfffffffc1b1d7824 */ /* 0x000fca00078e00ff */
[C---:B------:R-:W-:Y:S02]  /*0c70*/  ISETP.EQ.AND P3, PT, R29.reuse, -0x18, PT ;  /* 0xffffffe81d00780c */ /* 0x040fe40003f62270 */
[C---:B------:R-:W-:Y:S02]  /*0c80*/  ISETP.EQ.AND P4, PT, R29.reuse, -0x14, PT ;  /* 0xffffffec1d00780c */ /* 0x040fe40003f82270 */
[C---:B------:R-:W-:Y:S02]  /*0c90*/  ISETP.EQ.AND P0, PT, R29.reuse, -0x10, PT ;  /* 0xfffffff01d00780c */ /* 0x040fe40003f02270 */
[C---:B------:R-:W-:Y:S02]  /*0ca0*/  ISETP.EQ.AND P1, PT, R29.reuse, -0xc, PT ;  /* 0xfffffff41d00780c */ /* 0x040fe40003f22270 */
[C---:B------:R-:W-:Y:S02]  /*0cb0*/  ISETP.EQ.AND P2, PT, R29.reuse, -0x8, PT ;  /* 0xfffffff81d00780c */ /* 0x040fe40003f42270 */
[----:B------:R-:W-:-:S03]  /*0cc0*/  ISETP.EQ.AND P5, PT, R29, 0x4, PT ;  /* 0x000000041d00780c */ /* 0x000fc60003fa2270 */
[----:B------:R-:W-:Y:S01]  /*0cd0*/  @P3 IMAD.MOV.U32 R31, RZ, RZ, R3 ;  /* 0x000000ffff1f3224 */ /* 0x000fe200078e0003 */
[C---:B------:R-:W-:Y:S01]  /*0ce0*/  ISETP.EQ.AND P3, PT, R29.reuse, -0x4, PT ;  /* 0xfffffffc1d00780c */ /* 0x040fe20003f62270 */
[--C-:B------:R-:W-:Y:S01]  /*0cf0*/  @P4 IMAD.MOV.U32 R31, RZ, RZ, R4.reuse ;  /* 0x000000ffff1f4224 */ /* 0x100fe200078e0004 */
[----:B------:R-:W-:Y:S01]  /*0d00*/  @P4 MOV R27, R3 ;  /* 0x00000003001b4202 */ /* 0x000fe20000000f00 */
[----:B------:R-:W-:Y:S01]  /*0d10*/  @P0 IMAD.MOV.U32 R27, RZ, RZ, R4 ;  /* 0x000000ffff1b0224 */ /* 0x000fe200078e0004 */
[----:B------:R-:W-:Y:S01]  /*0d20*/  ISETP.EQ.AND P4, PT, R29, RZ, PT ;  /* 0x000000ff1d00720c */ /* 0x000fe20003f82270 */
[--C-:B------:R-:W-:Y:S01]  /*0d30*/  @P0 IMAD.MOV.U32 R31, RZ, RZ, R5.reuse ;  /* 0x000000ffff1f0224 */ /* 0x100fe200078e0005 */
[----:B------:R-:W-:Y:S01]  /*0d40*/  @P1 MOV R31, R20 ;  /* 0x00000014001f1202 */ /* 0x000fe20000000f00 */
[----:B------:R-:W-:Y:S02]  /*0d50*/  @P1 IMAD.MOV.U32 R27, RZ, RZ, R5 ;  /* 0x000000ffff1b1224 */ /* 0x000fe400078e0005 */
[----:B------:R-:W-:-:S02]  /*0d60*/  @P2 IMAD.MOV.U32 R27, RZ, RZ, R20 ;  /* 0x000000ffff1b2224 */ /* 0x000fc400078e0014 */
[--C-:B------:R-:W-:Y:S02]  /*0d70*/  @P2 IMAD.MOV.U32 R31, RZ, RZ, R21.reuse ;  /* 0x000000ffff1f2224 */ /* 0x100fe400078e0015 */
[----:B------:R-:W-:Y:S02]  /*0d80*/  @P3 IMAD.MOV.U32 R27, RZ, RZ, R21 ;  /* 0x000000ffff1b3224 */ /* 0x000fe400078e0015 */
[----:B------:R-:W-:Y:S02]  /*0d90*/  @P3 IMAD.MOV.U32 R31, RZ, RZ, R22 ;  /* 0x000000ffff1f3224 */ /* 0x000fe400078e0016 */
[----:B------:R-:W-:Y:S01]  /*0da0*/  @P4 MOV R27, R22 ;  /* 0x00000016001b4202 */ /* 0x000fe20000000f00 */
[--C-:B------:R-:W-:Y:S02]  /*0db0*/  @P4 IMAD.MOV.U32 R31, RZ, RZ, R23.reuse ;  /* 0x000000ffff1f4224 */ /* 0x100fe400078e0017 */
[----:B------:R-:W-:Y:S01]  /*0dc0*/  @P5 IMAD.MOV.U32 R27, RZ, RZ, R23 ;  /* 0x000000ffff1b5224 */ /* 0x000fe200078e0017 */
[----:B------:R-:W-:Y:S06]  /*0dd0*/  @!P6 BRA `(.L_x_5) ;  /* 0x00000000002ce947 */ /* 0x000fec0003800000 */
[----:B------:R-:W-:Y:S01]  /*0de0*/  @P0 IMAD.MOV.U32 R28, RZ, RZ, R3 ;  /* 0x000000ffff1c0224 */ /* 0x000fe200078e0003 */
[----:B------:R-:W-:Y:S01]  /*0df0*/  ISETP.EQ.AND P0, PT, R29, 0x8, PT ;  /* 0x000000081d00780c */ /* 0x000fe20003f02270 */
[----:B------:R-:W-:Y:S01]  /*0e00*/  @P1 IMAD.MOV.U32 R28, RZ, RZ, R4 ;  /* 0x000000ffff1c1224 */ /* 0x000fe200078e0004 */
[----:B------:R-:W-:Y:S01]  /*0e10*/  @P2 MOV R28, R5 ;  /* 0x00000005001c2202 */ /* 0x000fe20000000f00 */
[----:B------:R-:W-:Y:S01]  /*0e20*/  @P3 IMAD.MOV.U32 R28, RZ, RZ, R20 ;  /* 0x000000ffff1c3224 */ /* 0x000fe200078e0014 */
[----:B------:R-:W-:Y:S01]  /*0e30*/  LOP3.LUT R26, R26, 0x1f, RZ, 0xc0, !PT ;  /* 0x0000001f1a1a7812 */ /* 0x000fe200078ec0ff */
[----:B------:R-:W-:Y:S02]  /*0e40*/  @P4 IMAD.MOV.U32 R28, RZ, RZ, R21 ;  /* 0x000000ffff1c4224 */ /* 0x000fe400078e0015 */
[----:B------:R-:W-:Y:S01]  /*0e50*/  @P5 IMAD.MOV.U32 R28, RZ, RZ, R22 ;  /* 0x000000ffff1c5224 */ /* 0x000fe200078e0016 */
[----:B------:R-:W-:-:S05]  /*0e60*/  SHF.L.W.U32.HI R31, R27, R26, R31 ;  /* 0x0000001a1b1f7219 */ /* 0x000fca0000010e1f */
[----:B------:R-:W-:-:S05]  /*0e70*/  @P0 IMAD.MOV.U32 R28, RZ, RZ, R23 ;  /* 0x000000ffff1c0224 */ /* 0x000fca00078e0017 */
[----:B------:R-:W-:-:S07]  /*0e80*/  SHF.L.W.U32.HI R27, R28, R26, R27 ;  /* 0x0000001a1c1b7219 */ /* 0x000fce0000010e1b */
.L_x_5:
[----:B------:R-:W-:Y:S05]  /*0e90*/  BSYNC.RECONVERGENT B1 ;  /* 0x0000000000017941 */ /* 0x000fea0003800200 */
.L_x_4:
[C---:B------:R-:W-:Y:S01]  /*0ea0*/  SHF.L.W.U32.HI R23, R27.reuse, 0x2, R31 ;  /* 0x000000021b177819 */ /* 0x040fe20000010e1f */
[----:B------:R-:W-:Y:S01]  /*0eb0*/  UMOV UR4, 0x54442d19 ;  /* 0x54442d1900047882 */ /* 0x000fe20000000000 */
[----:B------:R-:W-:Y:S01]  /*0ec0*/  SHF.L.U32 R27, R27, 0x2, RZ ;  /* 0x000000021b1b7819 */ /* 0x000fe200000006ff */
[----:B------:R-:W-:Y:S01]  /*0ed0*/  UMOV UR5, 0x3bf921fb ;  /* 0x3bf921fb00057882 */ /* 0x000fe20000000000 */
[----:B------:R-:W-:Y:S02]  /*0ee0*/  SHF.R.S32.HI R28, RZ, 0x1f, R23 ;  /* 0x0000001fff1c7819 */ /* 0x000fe40000011417 */
[----:B------:R-:W-:Y:S02]  /*0ef0*/  ISETP.GE.AND P0, PT, R23, RZ, PT ;  /* 0x000000ff1700720c */ /* 0x000fe40003f06270 */
[C---:B------:R-:W-:Y:S02]  /*0f00*/  LOP3.LUT R26, R28.reuse, R27, RZ, 0x3c, !PT ;  /* 0x0000001b1c1a7212 */ /* 0x040fe400078e3cff */
[----:B------:R-:W-:-:S02]  /*0f10*/  LOP3.LUT R27, R28, R23, RZ, 0x3c, !PT ;  /* 0x000000171c1b7212 */ /* 0x000fc400078e3cff */
[----:B------:R-:W-:-:S04]  /*0f20*/  SHF.R.U32.HI R32, RZ, 0x1e, R31 ;  /* 0x0000001eff207819 */ /* 0x000fc8000001161f */
[----:B------:R-:W0:Y:S01]  /*0f30*/  I2F.F64.S64 R26, R26 ;  /* 0x0000001a001a7312 */ /* 0x000e220000301c00 */
[----:B------:R-:W-:Y:S01]  /*0f40*/  LEA.HI R23, R23, R32, RZ, 0x1 ;  /* 0x0000002017177211 */ /* 0x000fe200078f08ff */
[----:B0-----:R-:W-:-:S10]  /*0f50*/  DMUL R28, R26, UR4 ;  /* 0x000000041a1c7c28 */ /* 0x001fd40008000000 */
[----:B------:R-:W0:Y:S02]  /*0f60*/  F2F.F32.F64 R28, R28 ;  /* 0x0000001c001c7310 */ /* 0x000e240000301000 */
[----:B0-----:R-:W-:Y:S01]  /*0f70*/  FSEL R31, -R28, R28, !P0 ;  /* 0x0000001c1c1f7208 */ /* 0x001fe20004000100 */
[----:B------:R-:W-:Y:S06]  /*0f80*/  BRA `(.L_x_1) ;  /* 0x00000000001c7947 */ /* 0x000fec0003800000 */
.L_x_2:
[----:B------:R-:W-:Y:S02]  /*0f90*/  VIADD R3, R0, 0x1 ;  /* 0x0000000100037836 */ /* 0x000fe40000000000 */
[----:B------:R-:W-:-:S03]  /*0fa0*/  IMAD.MOV.U32 R23, RZ, RZ, RZ ;  /* 0x000000ffff177224 */ /* 0x000fc600078e00ff */
[----:B------:R-:W-:-:S05]  /*0fb0*/  I2FP.F32.U32 R3, R3 ;  /* 0x0000000300037245 */ /* 0x000fca0000201000 */
[----:B------:R-:W-:-:S06]  /*0fc0*/  FMUL R3, R3, 0.125 ;  /* 0x3e00000003037820 */ /* 0x000fcc0000400000 */
[----:B------:R-:W1:Y:S02]  /*0fd0*/  FRND.FLOOR R3, R3 ;  /* 0x0000000300037307 */ /* 0x000e640000205000 */
[----:B-1----:R-:W-:-:S04]  /*0fe0*/  FMUL R31, R3, 0.098125003278255462646 ;  /* 0x3dc8f5c3031f7820 */ /* 0x002fc80000400000 */
[----:B------:R-:W-:-:S07]  /*0ff0*/  FMUL R31, RZ, R31 ;  /* 0x0000001fff1f7220 */ /* 0x000fce0000400000 */
.L_x_1:
[----:B------:R-:W-:Y:S05]  /*1000*/  BSYNC.RECONVERGENT B0 ;  /* 0x0000000000007941 */ /* 0x000fea0003800200 */
.L_x_0:
[----:B------:R-:W-:Y:S02]  /*1010*/  IMAD.MOV.U32 R27, RZ, RZ, 0x37cbac00 ;  /* 0x37cbac00ff1b7424 */ /* 0x000fe400078e00ff */
[----:B------:R-:W-:Y:S01]  /*1020*/  FMUL R26, R31, R31 ;  /* 0x0000001f1f1a7220 */ /* 0x000fe20000400000 */
[C---:B------:R-:W-:Y:S01]  /*1030*/  LOP3.LUT R28, R23.reuse, 0x1, RZ, 0xc0, !PT ;  /* 0x00000001171c7812 */ /* 0x040fe200078ec0ff */
[----:B------:R-:W-:Y:S01]  /*1040*/  IMAD.MOV.U32 R29, RZ, RZ, 0x3c0885e4 ;  /* 0x3c0885e4ff1d7424 */ /* 0x000fe200078e00ff */
[----:B------:R-:W-:Y:S01]  /*1050*/  IADD3 R23, PT, PT, R23, 0x1, RZ ;  /* 0x0000000117177810 */ /* 0x000fe20007ffe0ff */
[----:B------:R-:W-:Y:S01]  /*1060*/  FFMA R27, R26, R27, -0.0013887860113754868507 ;  /* 0xbab607ed1a1b7423 */ /* 0x000fe2000000001b */
[----:B------:R-:W-:Y:S01]  /*1070*/  ISETP.NE.U32.AND P0, PT, R28, 0x1, PT ;  /* 0x000000011c00780c */ /* 0x000fe20003f05070 */
[----:B------:R-:W-:Y:S01]  /*1080*/  IMAD.MOV.U32 R32, RZ, RZ, 0x3e2aaaa8 ;  /* 0x3e2aaaa8ff207424 */ /* 0x000fe200078e00ff */
[----:B------:R-:W-:Y:S01]  /*1090*/  LOP3.LUT P1, RZ, R23, 0x2, RZ, 0xc0, !PT ;  /* 0x0000000217ff7812 */ /* 0x000fe2000782c0ff */
[----:B------:R-:W-:Y:S01]  /*10a0*/  BSSY.RECONVERGENT B0, `(.L_x_6) ;  /* 0x0000071000007945 */ /* 0x000fe20003800200 */
[----:B------:R-:W-:-:S02]  /*10b0*/  FSEL R27, R27, -0.00019574658654164522886, P0 ;  /* 0xb94d41531b1b7808 */ /* 0x000fc40000000000 */
[----:B------:R-:W-:Y:S02]  /*10c0*/  FSEL R29, R29, 0.041666727513074874878, !P0 ;  /* 0x3d2aaabb1d1d7808 */ /* 0x000fe40004000000 */
[----:B------:R-:W-:Y:S02]  /*10d0*/  FSETP.GE.AND P2, PT, |R24|, 105615, PT ;  /* 0x47ce47801800780b */ /* 0x000fe40003f46200 */
[----:B------:R-:W-:Y:S01]  /*10e0*/  FSEL R23, R31, 1, !P0 ;  /* 0x3f8000001f177808 */ /* 0x000fe20004000000 */
[----:B------:R-:W-:Y:S01]  /*10f0*/  FFMA R27, R26, R27, R29 ;  /* 0x0000001b1a1b7223 */ /* 0x000fe2000000001d */
[----:B------:R-:W-:-:S03]  /*1100*/  FSEL R32, -R32, -0.4999999701976776123, !P0 ;  /* 0xbeffffff20207808 */ /* 0x000fc60004000100 */
[C---:B------:R-:W-:Y:S02]  /*1110*/  FFMA R28, R26.reuse, R23, RZ ;  /* 0x000000171a1c7223 */ /* 0x040fe400000000ff */
[----:B------:R-:W-:-:S04]  /*1120*/  FFMA R26, R26, R27, R32 ;  /* 0x0000001b1a1a7223 */ /* 0x000fc80000000020 */
[----:B------:R-:W-:-:S04]  /*1130*/  FFMA R26, R28, R26, R23 ;  /* 0x0000001a1c1a7223 */ /* 0x000fc80000000017 */
[----:B------:R-:W-:Y:S01]  /*1140*/  @P1 FADD R26, RZ, -R26 ;  /* 0x8000001aff1a1221 */ /* 0x000fe20000000000 */
[----:B------:R-:W-:Y:S06]  /*1150*/  @!P2 BRA `(.L_x_7) ;  /* 0x000000040094a947 */ /* 0x000fec0003800000 */
[----:B------:R-:W-:-:S05]  /*1160*/  VIADD R23, R0, 0x1 ;  /* 0x0000000100177836 */ /* 0x000fca0000000000 */
[----:B------:R-:W-:-:S05]  /*1170*/  I2FP.F32.U32 R23, R23 ;  /* 0x0000001700177245 */ /* 0x000fca0000201000 */
[----:B------:R-:W-:-:S04]  /*1180*/  FMUL R24, R23, 0.125 ;  /* 0x3e00000017187820 */ /* 0x000fc80000400000 */
[----:B------:R-:W1:Y:S02]  /*1190*/  FRND.FLOOR R30, R24 ;  /* 0x00000018001e7307 */ /* 0x000e640000205000 */
[----:B-1----:R-:W-:-:S05]  /*11a0*/  FMUL R25, R30, 0.098125003278255462646 ;  /* 0x3dc8f5c31e197820 */ /* 0x002fca0000400000 */
[----:B------:R-:W-:-:S13]  /*11b0*/  FSETP.NEU.AND P0, PT, |R25|, +INF , PT ;  /* 0x7f8000001900780b */ /* 0x000fda0003f0d200 */
[----:B------:R-:W-:Y:S05]  /*11c0*/  @!P0 BRA `(.L_x_8) ;  /* 0x0000000400648947 */ /* 0x000fea0003800000 */
[----:B------:R-:W-:Y:S01]  /*11d0*/  IMAD.SHL.U32 R23, R25, 0x100, RZ ;  /* 0x0000010019177824 */ /* 0x000fe200078e00ff */
[----:B------:R-:W-:Y:S01]  /*11e0*/  MOV R32, RZ ;  /* 0x000000ff00207202 */ /* 0x000fe20000000f00 */
[----:B------:R-:W-:Y:S01]  /*11f0*/  IMAD.MOV.U32 R27, RZ, RZ, RZ ;  /* 0x000000ffff1b7224 */ /* 0x000fe200078e00ff */
[----:B------:R-:W1:Y:S02]  /*1200*/  LDCU.64 UR8, c[0x4][URZ] ;  /* 0x01000000ff0877ac */ /* 0x000e640008000a00 */
[----:B------:R-:W-:Y:S01]  /*1210*/  LOP3.LUT R31, R23, 0x80000000, RZ, 0xfc, !PT ;  /* 0x80000000171f7812 */ /* 0x000fe200078efcff */
[----:B------:R-:W-:Y:S01]  /*1220*/  UMOV UR5, URZ ;  /* 0x000000ff00057c82 */ /* 0x000fe20008000000 */
[----:B------:R-:W-:-:S05]  /*1230*/  UMOV UR4, URZ ;  /* 0x000000ff00047c82 */ /* 0x000fca0008000000 */
.L_x_9:
        /* <DEDUP_REMOVED lines=11> */
[----:B------:R-:W-:-:S02]  /*12f0*/  ISETP.EQ.AND P4, PT, R32, 0x10, PT ;  /* 0x000000102000780c */ /* 0x000fc40003f82270 */
[C---:B------:R-:W-:Y:S01]  /*1300*/  ISETP.EQ.AND P5, PT, R32.reuse, 0x14, PT ;  /* 0x000000142000780c */ /* 0x040fe20003fa2270 */
[----:B------:R-:W-:Y:S02]  /*1310*/  VIADD R32, R32, 0x4 ;  /* 0x0000000420207836 */ /* 0x000fe40000000000 */
[----:B--2---:R-:W-:-:S03]  /*1320*/  IMAD.WIDE.U32 R24, R24, R31, RZ ;  /* 0x0000001f18187225 */ /* 0x004fc600078e00ff */
[----:B------:R-:W-:-:S04]  /*1330*/  IADD3 R23, P6, PT, R24, R27, RZ ;  /* 0x0000001b18177210 */ /* 0x000fc80007fde0ff */
[----:B------:R-:W-:Y:S01]  /*1340*/  IADD3.X R27, PT, PT, R25, UR5, RZ, P6, !PT ;  /* 0x00000005191b7c10 */ /* 0x000fe2000b7fe4ff */
[--C-:B------:R-:W-:Y:S01]  /*1350*/  @P0 IMAD.MOV.U32 R3, RZ, RZ, R23.reuse ;  /* 0x000000ffff030224 */ /* 0x100fe200078e0017 */
[----:B------:R-:W-:Y:S01]  /*1360*/  @P2 MOV R5, R23 ;  /* 0x0000001700052202 */ /* 0x000fe20000000f00 */
[--C-:B------:R-:W-:Y:S02]  /*1370*/  @P1 IMAD.MOV.U32 R4, RZ, RZ, R23.reuse ;  /* 0x000000ffff041224 */ /* 0x100fe400078e0017 */
[--C-:B0-----:R-:W-:Y:S02]  /*1380*/  @P3 IMAD.MOV.U32 R20, RZ, RZ, R23.reuse ;  /* 0x000000ffff143224 */ /* 0x101fe400078e0017 */
[--C-:B------:R-:W-:Y:S02]  /*1390*/  @P4 IMAD.MOV.U32 R21, RZ, RZ, R23.reuse ;  /* 0x000000ffff154224 */ /* 0x100fe400078e0017 */
[----:B------:R-:W-:Y:S01]  /*13a0*/  @P5 IMAD.MOV.U32 R22, RZ, RZ, R23 ;  /* 0x000000ffff165224 */ /* 0x000fe200078e0017 */
[----:B------:R-:W-:Y:S06]  /*13b0*/  BRA.U UP0, `(.L_x_9) ;  /* 0xfffffffd00a07547 */ /* 0x000fec000b83ffff */
[----:B------:R-:W-:Y:S01]  /*13c0*/  FMUL R28, R30, 0.098125003278255462646 ;  /* 0x3dc8f5c31e1c7820 */ /* 0x000fe20000400000 */
[----:B------:R-:W-:Y:S04]  /*13d0*/  BSSY.RECONVERGENT B1, `(.L_x_10) ;  /* 0x0000029000017945 */ /* 0x000fe80003800200 */
[----:B------:R-:W-:-:S04]  /*13e0*/  SHF.R.U32.HI R28, RZ, 0x17, R28 ;  /* 0x00000017ff1c7819 */ /* 0x000fc8000001161c */
[C---:B------:R-:W-:Y:S02]  /*13f0*/  LOP3.LUT R23, R28.reuse, 0xe0, RZ, 0xc0, !PT ;  /* 0x000000e01c177812 */ /* 0x040fe400078ec0ff */
[----:B------:R-:W-:Y:S02]  /*1400*/  LOP3.LUT P6, RZ, R28, 0x1f, RZ, 0xc0, !PT ;  /* 0x0000001f1cff7812 */ /* 0x000fe400078cc0ff */
[----:B------:R-:W-:-:S04]  /*1410*/  IADD3 R23, PT, PT, R23, -0x80, RZ ;  /* 0xffffff8017177810 */ /* 0x000fc80007ffe0ff */
[----:B------:R-:W-:-:S05]  /*1420*/  SHF.R.U32.HI R23, RZ, 0x5, R23 ;  /* 0x00000005ff177819 */ /* 0x000fca0000011617 */
[----:B------:R-:W-:-:S05]  /*1430*/  IMAD.U32 R29, R23, -0x4, RZ ;  /* 0xfffffffc171d7824 */ /* 0x000fca00078e00ff */
[C---:B------:R-:W-:Y:S02]  /*1440*/  ISETP.EQ.AND P3, PT, R29.reuse, -0x18, PT ;  /* 0xffffffe81d00780c */ /* 0x040fe40003f62270 */
[C---:B------:R-:W-:Y:S02]  /*1450*/  ISETP.EQ.AND P4, PT, R29.reuse, -0x14, PT ;  /* 0xffffffec1d00780c */ /* 0x040fe40003f82270 */
[C---:B------:R-:W-:Y:S02]  /*1460*/  ISETP.EQ.AND P2, PT, R29.reuse, -0x10, PT ;  /* 0xfffffff01d00780c */ /* 0x040fe40003f42270 */
[C---:B------:R-:W-:Y:S02]  /*1470*/  ISETP.EQ.AND P1, PT, R29.reuse, -0xc, PT ;  /* 0xfffffff41d00780c */ /* 0x040fe40003f22270 */
[C---:B------:R-:W-:Y:S02]  /*1480*/  ISETP.EQ.AND P0, PT, R29.reuse, -0x8, PT ;  /* 0xfffffff81d00780c */ /* 0x040fe40003f02270 */
[----:B------:R-:W-:-:S03]  /*1490*/  ISETP.EQ.AND P5, PT, R29, RZ, PT ;  /* 0x000000ff1d00720c */ /* 0x000fc60003fa2270 */
[--C-:B------:R-:W-:Y:S01]  /*14a0*/  @P3 IMAD.MOV.U32 R23, RZ, RZ, R3.reuse ;  /* 0x000000ffff173224 */ /* 0x100fe200078e0003 */
[C---:B------:R-:W-:Y:S01]  /*14b0*/  ISETP.EQ.AND P3, PT, R29.reuse, -0x4, PT ;  /* 0xfffffffc1d00780c */ /* 0x040fe20003f62270 */
[----:B------:R-:W-:Y:S02]  /*14c0*/  @P4 IMAD.MOV.U32 R24, RZ, RZ, R3 ;  /* 0x000000ffff184224 */ /* 0x000fe400078e0003 */
[----:B------:R-:W-:Y:S01]  /*14d0*/  @P4 IMAD.MOV.U32 R23, RZ, RZ, R4 ;  /* 0x000000ffff174224 */ /* 0x000fe200078e0004 */
[----:B------:R-:W-:Y:S01]  /*14e0*/  ISETP.EQ.AND P4, PT, R29, 0x4, PT ;  /* 0x000000041d00780c */ /* 0x000fe20003f82270 */
[--C-:B------:R-:W-:Y:S01]  /*14f0*/  @P2 IMAD.MOV.U32 R23, RZ, RZ, R5.reuse ;  /* 0x000000ffff172224 */ /* 0x100fe200078e0005 */
[----:B------:R-:W-:Y:S01]  /*1500*/  @P2 MOV R24, R4 ;  /* 0x0000000400182202 */ /* 0x000fe20000000f00 */
[----:B------:R-:W-:Y:S02]  /*1510*/  @P1 IMAD.MOV.U32 R24, RZ, RZ, R5 ;  /* 0x000000ffff181224 */ /* 0x000fe400078e0005 */
[--C-:B------:R-:W-:Y:S01]  /*1520*/  @P1 IMAD.MOV.U32 R23, RZ, RZ, R20.reuse ;  /* 0x000000ffff171224 */ /* 0x100fe200078e0014 */
[----:B------:R-:W-:Y:S01]  /*1530*/  @P0 MOV R23, R21 ;  /* 0x0000001500170202 */ /* 0x000fe20000000f00 */
[----:B------:R-:W-:-:S02]  /*1540*/  @P0 IMAD.MOV.U32 R24, RZ, RZ, R20 ;  /* 0x000000ffff180224 */ /* 0x000fc400078e0014 */
[----:B------:R-:W-:Y:S02]  /*1550*/  @P3 IMAD.MOV.U32 R24, RZ, RZ, R21 ;  /* 0x000000ffff183224 */ /* 0x000fe400078e0015 */
[--C-:B------:R-:W-:Y:S02]  /*1560*/  @P3 IMAD.MOV.U32 R23, RZ, RZ, R22.reuse ;  /* 0x000000ffff173224 */ /* 0x100fe400078e0016 */
[----:B------:R-:W-:Y:S01]  /*1570*/  @P5 IMAD.MOV.U32 R24, RZ, RZ, R22 ;  /* 0x000000ffff185224 */ /* 0x000fe200078e0016 */
[----:B------:R-:W-:Y:S01]  /*1580*/  @P4 MOV R24, R27 ;  /* 0x0000001b00184202 */ /* 0x000fe20000000f00 */
[----:B------:R-:W-:Y:S01]  /*1590*/  @P5 IMAD.MOV.U32 R23, RZ, RZ, R27 ;  /* 0x000000ffff175224 */ /* 0x000fe200078e001b */
[----:B------:R-:W-:Y:S06]  /*15a0*/  @!P6 BRA `(.L_x_11) ;  /* 0x00000000002ce947 */ /* 0x000fec0003800000 */
[----:B------:R-:W-:Y:S01]  /*15b0*/  @P2 IMAD.MOV.U32 R25, RZ, RZ, R3 ;  /* 0x000000ffff192224 */ /* 0x000fe200078e0003 */
[----:B------:R-:W-:Y:S01]  /*15c0*/  LOP3.LUT R28, R28, 0x1f, RZ, 0xc0, !PT ;  /* 0x0000001f1c1c7812 */ /* 0x000fe200078ec0ff */
[----:B------:R-:W-:Y:S02]  /*15d0*/  @P1 IMAD.MOV.U32 R25, RZ, RZ, R4 ;  /* 0x000000ffff191224 */ /* 0x000fe400078e0004 */
[----:B------:R-:W-:Y:S01]  /*15e0*/  @P0 IMAD.MOV.U32 R25, RZ, RZ, R5 ;  /* 0x000000ffff190224 */ /* 0x000fe200078e0005 */
[----:B------:R-:W-:Y:S01]  /*15f0*/  ISETP.EQ.AND P0, PT, R29, 0x8, PT ;  /* 0x000000081d00780c */ /* 0x000fe20003f02270 */
[----:B------:R-:W-:Y:S01]  /*1600*/  @P3 IMAD.MOV.U32 R25, RZ, RZ, R20 ;  /* 0x000000ffff193224 */ /* 0x000fe200078e0014 */
[----:B------:R-:W-:Y:S01]  /*1610*/  @P5 MOV R25, R21 ;  /* 0x0000001500195202 */ /* 0x000fe20000000f00 */
[----:B------:R-:W-:Y:S01]  /*1620*/  @P4 IMAD.MOV.U32 R25, RZ, RZ, R22 ;  /* 0x000000ffff194224 */ /* 0x000fe200078e0016 */
[----:B------:R-:W-:-:S09]  /*1630*/  SHF.L.W.U32.HI R23, R24, R28, R23 ;  /* 0x0000001c18177219 */ /* 0x000fd20000010e17 */
[----:B------:R-:W-:-:S05]  /*1640*/  @P0 IMAD.MOV.U32 R25, RZ, RZ, R27 ;  /* 0x000000ffff190224 */ /* 0x000fca00078e001b */
[----:B------:R-:W-:-:S07]  /*1650*/  SHF.L.W.U32.HI R24, R25, R28, R24 ;  /* 0x0000001c19187219 */ /* 0x000fce0000010e18 */
.L_x_11:
[----:B------:R-:W-:Y:S05]  /*1660*/  BSYNC.RECONVERGENT B1 ;  /* 0x0000000000017941 */ /* 0x000fea0003800200 */
.L_x_10:
[C---:B------:R-:W-:Y:S01]  /*1670*/  SHF.L.W.U32.HI R30, R24.reuse, 0x2, R23 ;  /* 0x00000002181e7819 */ /* 0x040fe20000010e17 */
[----:B------:R-:W-:Y:S01]  /*1680*/  IMAD.SHL.U32 R24, R24, 0x4, RZ ;  /* 0x0000000418187824 */ /* 0x000fe200078e00ff */
[----:B------:R-:W-:Y:S01]  /*1690*/  UMOV UR4, 0x54442d19 ;  /* 0x54442d1900047882 */ /* 0x000fe20000000000 */
        /* <DEDUP_REMOVED lines=12> */
.L_x_8:
[----:B------:R-:W-:Y:S01]  /*1760*/  FMUL R23, R23, 0.125 ;  /* 0x3e00000017177820 */ /* 0x000fe20000400000 */
[----:B------:R-:W-:-:S05]  /*1770*/  IMAD.MOV.U32 R30, RZ, RZ, RZ ;  /* 0x000000ffff1e7224 */ /* 0x000fca00078e00ff */
[----:B------:R-:W1:Y:S02]  /*1780*/  FRND.FLOOR R23, R23 ;  /* 0x0000001700177307 */ /* 0x000e640000205000 */
[----:B-1----:R-:W-:-:S04]  /*1790*/  FMUL R25, R23, 0.098125003278255462646 ;  /* 0x3dc8f5c317197820 */ /* 0x002fc80000400000 */
[----:B------:R-:W-:-:S07]  /*17a0*/  FMUL R25, RZ, R25 ;  /* 0x00000019ff197220 */ /* 0x000fce0000400000 */
.L_x_7:
[----:B------:R-:W-:Y:S05]  /*17b0*/  BSYNC.RECONVERGENT B0 ;  /* 0x0000000000007941 */ /* 0x000fea0003800200 */
.L_x_6:
[----:B------:R-:W-:Y:S01]  /*17c0*/  IADD3 R23, PT, PT, R0, 0x2, RZ ;  /* 0x0000000200177810 */ /* 0x000fe20007ffe0ff */
[----:B------:R-:W-:Y:S01]  /*17d0*/  FMUL R27, R25, R25 ;  /* 0x00000019191b7220 */ /* 0x000fe20000400000 */
[----:B------:R-:W-:Y:S01]  /*17e0*/  LOP3.LUT R28, R30, 0x1, RZ, 0xc0, !PT ;  /* 0x000000011e1c7812 */ /* 0x000fe200078ec0ff */
[----:B------:R-:W-:Y:S01]  /*17f0*/  IMAD.MOV.U32 R32, RZ, RZ, 0x3effffff ;  /* 0x3effffffff207424 */ /* 0x000fe200078e00ff */
[----:B------:R-:W-:Y:S01]  /*1800*/  I2FP.F32.U32 R23, R23 ;  /* 0x0000001700177245 */ /* 0x000fe20000201000 */
[----:B------:R-:W-:Y:S01]  /*1810*/  BSSY.RECONVERGENT B0, `(.L_x_12) ;  /* 0x0000081000007945 */ /* 0x000fe20003800200 */
[----:B------:R-:W-:Y:S01]  /*1820*/  ISETP.NE.U32.AND P0, PT, R28, 0x1, PT ;  /* 0x000000011c00780c */ /* 0x000fe20003f05070 */
[----:B------:R-:W-:Y:S01]  /*1830*/  IMAD.MOV.U32 R28, RZ, RZ, 0x3d2aaabb ;  /* 0x3d2aaabbff1c7424 */ /* 0x000fe200078e00ff */
[----:B------:R-:W-:Y:S01]  /*1840*/  LOP3.LUT P1, RZ, R30, 0x2, RZ, 0xc0, !PT ;  /* 0x000000021eff7812 */ /* 0x000fe2000782c0ff */
[----:B------:R-:W-:Y:S01]  /*1850*/  FMUL R29, R23, 0.125 ;  /* 0x3e000000171d7820 */ /* 0x000fe20000400000 */
[----:B------:R-:W-:Y:S01]  /*1860*/  IMAD.MOV.U32 R23, RZ, RZ, 0x37cbac00 ;  /* 0x37cbac00ff177424 */ /* 0x000fe200078e00ff */
[----:B------:R-:W-:-:S02]  /*1870*/  FSEL R32, -R32, -0.16666662693023681641, !P0 ;  /* 0xbe2aaaa820207808 */ /* 0x000fc40004000100 */
[----:B------:R-:W-:Y:S01]  /*1880*/  FSEL R28, R28, 0.0083327032625675201416, !P0 ;  /* 0x3c0885e41c1c7808 */ /* 0x000fe20004000000 */
[----:B------:R-:W-:Y:S01]  /*1890*/  FFMA R24, R27, R23, -0.0013887860113754868507 ;  /* 0xbab607ed1b187423 */ /* 0x000fe20000000017 */
[----:B------:R-:W1:Y:S04]  /*18a0*/  FRND.FLOOR R29, R29 ;  /* 0x0000001d001d7307 */ /* 0x000e680000205000 */
[----:B------:R-:W-:-:S05]  /*18b0*/  FSEL R24, R24, -0.00019574658654164522886, !P0 ;  /* 0xb94d415318187808 */ /* 0x000fca0004000000 */
[----:B------:R-:W-:Y:S01]  /*18c0*/  FFMA R30, R27, R24, R28 ;  /* 0x000000181b1e7223 */ /* 0x000fe2000000001c */
[----:B------:R-:W-:-:S03]  /*18d0*/  FSEL R24, R25, 1, P0 ;  /* 0x3f80000019187808 */ /* 0x000fc60000000000 */
[----:B------:R-:W-:Y:S01]  /*18e0*/  FFMA R30, R27, R30, R32 ;  /* 0x0000001e1b1e7223 */ /* 0x000fe20000000020 */
[----:B-1----:R-:W-:Y:S01]  /*18f0*/  FADD R28, R29, R29 ;  /* 0x0000001d1d1c7221 */ /* 0x002fe20000000000 */
[----:B------:R-:W-:-:S03]  /*1900*/  FFMA R27, R27, R24, RZ ;  /* 0x000000181b1b7223 */ /* 0x000fc600000000ff */
[----:B------:R-:W-:Y:S01]  /*1910*/  FMUL R28, R28, 0.098125003278255462646 ;  /* 0x3dc8f5c31c1c7820 */ /* 0x000fe20000400000 */
[----:B------:R-:W-:-:S03]  /*1920*/  FFMA R24, R27, R30, R24 ;  /* 0x0000001e1b187223 */ /* 0x000fc60000000018 */
[C---:B------:R-:W-:Y:S01]  /*1930*/  FMUL R29, R28.reuse, 0.63661974668502807617 ;  /* 0x3f22f9831c1d7820 */ /* 0x040fe20000400000 */
[----:B------:R-:W-:Y:S01]  /*1940*/  @P1 FADD R24, RZ, -R24 ;  /* 0x80000018ff181221 */ /* 0x000fe20000000000 */
[----:B------:R-:W-:Y:S02]  /*1950*/  FSETP.GE.AND P2, PT, |R28|, 105615, PT ;  /* 0x47ce47801c00780b */ /* 0x000fe40003f46200 */
[----:B------:R-:W1:Y:S01]  /*1960*/  F2I.NTZ R27, R29 ;  /* 0x0000001d001b7305 */ /* 0x000e620000203100 */
[-C--:B------:R-:W-:Y:S01]  /*1970*/  FMUL R25, R7, R24.reuse ;  /* 0x0000001807197220 */ /* 0x080fe20000400000 */
[----:B------:R-:W-:-:S03]  /*1980*/  FMUL R24, R6, R24 ;  /* 0x0000001806187220 */ /* 0x000fc60000400000 */
[-C--:B------:R-:W-:Y:S01]  /*1990*/  FFMA R6, R6, R26.reuse, R25 ;  /* 0x0000001a06067223 */ /* 0x080fe20000000019 */
[----:B------:R-:W-:-:S05]  /*19a0*/  FFMA R7, R7, R26, -R24 ;  /* 0x0000001a07077223 */ /* 0x000fca0000000818 */
[----:B------:R2:W-:Y:S01]  /*19b0*/  STS.64 [R2+0x8], R6 ;  /* 0x0000080602007388 */ /* 0x0005e20000000a00 */
[----:B-1----:R-:W-:Y:S01]  /*19c0*/  I2FP.F32.S32 R25, R27 ;  /* 0x0000001b00197245 */ /* 0x002fe20000201400 */
[----:B------:R-:W-:-:S04]  /*19d0*/  IMAD.MOV.U32 R29, RZ, RZ, R27 ;  /* 0x000000ffff1d7224 */ /* 0x000fc800078e001b */
[----:B------:R-:W-:Y:S01]  /*19e0*/  FFMA R24, R25, -1.5707962512969970703, R28 ;  /* 0xbfc90fda19187823 */ /* 0x000fe2000000001c */
[----:B--2---:R-:W-:-:S03]  /*19f0*/  P2R R6, PR, RZ, 0x4 ;  /* 0x00000004ff067803 */ /* 0x004fc60000000000 */
[----:B------:R-:W-:-:S04]  /*1a00*/  FFMA R24, R25, -7.5497894158615963534e-08, R24 ;  /* 0xb3a2216819187823 */ /* 0x000fc80000000018 */
[----:B------:R-:W-:-:S05]  /*1a10*/  FFMA R30, R25, -5.3903029534742383927e-15, R24 ;  /* 0xa7c234c5191e7823 */ /* 0x000fca0000000018 */
[----:B------:R-:W-:Y:S01]  /*1a20*/  MOV R26, R30 ;  /* 0x0000001e001a7202 */ /* 0x000fe20000000f00 */
[----:B------:R-:W-:Y:S06]  /*1a30*/  @!P2 BRA `(.L_x_13) ;  /* 0x000000040078a947 */ /* 0x000fec0003800000 */
[----:B------:R-:W-:-:S13]  /*1a40*/  FSETP.NEU.AND P0, PT, |R28|, +INF , PT ;  /* 0x7f8000001c00780b */ /* 0x000fda0003f0d200 */
[----:B------:R-:W-:Y:S05]  /*1a50*/  @!P0 BRA `(.L_x_14) ;  /* 0x0000000400688947 */ /* 0x000fea0003800000 */
[----:B------:R-:W-:Y:S01]  /*1a60*/  IMAD.SHL.U32 R6, R28, 0x100, RZ ;  /* 0x000001001c067824 */ /* 0x000fe200078e00ff */
[----:B------:R-:W1:Y:S01]  /*1a70*/  LDCU.64 UR8, c[0x4][URZ] ;  /* 0x01000000ff0877ac */ /* 0x000e620008000a00 */
[----:B------:R-:W-:Y:S02]  /*1a80*/  IMAD.MOV.U32 R27, RZ, RZ, RZ ;  /* 0x000000ffff1b7224 */ /* 0x000fe400078e00ff */
[----:B------:R-:W-:Y:S01]  /*1a90*/  IMAD.MOV.U32 R31, RZ, RZ, RZ ;  /* 0x000000ffff1f7224 */ /* 0x000fe200078e00ff */
[----:B------:R-:W-:Y:S01]  /*1aa0*/  LOP3.LUT R26, R6, 0x80000000, RZ, 0xfc, !PT ;  /* 0x80000000061a7812 */ /* 0x000fe200078efcff */
[----:B------:R-:W-:Y:S01]  /*1ab0*/  UMOV UR5, URZ ;  /* 0x000000ff00057c82 */ /* 0x000fe20008000000 */
[----:B------:R-:W-:-:S05]  /*1ac0*/  UMOV UR4, URZ ;  /* 0x000000ff00047c82 */ /* 0x000fca0008000000 */
.L_x_15:
[----:B-1----:R-:W-:Y:S01]  /*1ad0*/  MOV R7, UR9 ;  /* 0x0000000900077c02 */ /* 0x002fe20008000f00 */
        /* <DEDUP_REMOVED lines=16> */
[--C-:B------:R-:W-:Y:S01]  /*1be0*/  @P1 IMAD.MOV.U32 R4, RZ, RZ, R24.reuse ;  /* 0x000000ffff041224 */ /* 0x100fe200078e0018 */
[----:B0-----:R-:W-:Y:S01]  /*1bf0*/  @P4 MOV R21, R24 ;  /* 0x0000001800154202 */ /* 0x001fe20000000f00 */
[--C-:B------:R-:W-:Y:S02]  /*1c00*/  @P3 IMAD.MOV.U32 R20, RZ, RZ, R24.reuse ;  /* 0x000000ffff143224 */ /* 0x100fe400078e0018 */
[----:B------:R-:W-:Y:S02]  /*1c10*/  @P5 IMAD.MOV.U32 R22, RZ, RZ, R24 ;  /* 0x000000ffff165224 */ /* 0x000fe400078e0018 */
[----:B------:R-:W-:-:S06]  /*1c20*/  VIADD R31, R31, 0x4 ;  /* 0x000000041f1f7836 */ /* 0x000fcc0000000000 */
        /* <DEDUP_REMOVED lines=15> */
[----:B------:R-:W-:Y:S02]  /*1d20*/  @P3 MOV R26, R3 ;  /* 0x00000003001a3202 */ /* 0x000fe40000000f00 */
[----:B------:R-:W-:Y:S01]  /*1d30*/  @P4 IMAD.MOV.U32 R7, RZ, RZ, R3 ;  /* 0x000000ffff074224 */ /* 0x000fe200078e0003 */
[C---:B------:R-:W-:Y:S01]  /*1d40*/  ISETP.EQ.AND P3, PT, R31.reuse, -0x4, PT ;  /* 0xfffffffc1f00780c */ /* 0x040fe20003f62270 */
[--C-:B------:R-:W-:Y:S01]  /*1d50*/  @P4 IMAD.MOV.U32 R26, RZ, RZ, R4.reuse ;  /* 0x000000ffff1a4224 */ /* 0x100fe200078e0004 */
[----:B------:R-:W-:Y:S01]  /*1d60*/  ISETP.EQ.AND P4, PT, R31, RZ, PT ;  /* 0x000000ff1f00720c */ /* 0x000fe20003f82270 */
[----:B------:R-:W-:Y:S01]  /*1d70*/  @P0 IMAD.MOV.U32 R7, RZ, RZ, R4 ;  /* 0x000000ffff070224 */ /* 0x000fe200078e0004 */
[----:B------:R-:W-:Y:S01]  /*1d80*/  @P1 MOV R7, R5 ;  /* 0x0000000500071202 */ /* 0x000fe20000000f00 */
[----:B------:R-:W-:Y:S02]  /*1d90*/  @P2 IMAD.MOV.U32 R7, RZ, RZ, R20 ;  /* 0x000000ffff072224 */ /* 0x000fe400078e0014 */
[----:B------:R-:W-:-:S02]  /*1da0*/  @P0 IMAD.MOV.U32 R26, RZ, RZ, R5 ;  /* 0x000000ffff1a0224 */ /* 0x000fc400078e0005 */
[----:B------:R-:W-:Y:S02]  /*1db0*/  @P1 IMAD.MOV.U32 R26, RZ, RZ, R20 ;  /* 0x000000ffff1a1224 */ /* 0x000fe400078e0014 */
[--C-:B------:R-:W-:Y:S02]  /*1dc0*/  @P2 IMAD.MOV.U32 R26, RZ, RZ, R21.reuse ;  /* 0x000000ffff1a2224 */ /* 0x100fe400078e0015 */
[----:B------:R-:W-:Y:S01]  /*1dd0*/  @P3 IMAD.MOV.U32 R7, RZ, RZ, R21 ;  /* 0x000000ffff073224 */ /* 0x000fe200078e0015 */
[----:B------:R-:W-:Y:S01]  /*1de0*/  @P3 MOV R26, R22 ;  /* 0x00000016001a3202 */ /* 0x000fe20000000f00 */
[----:B------:R-:W-:Y:S02]  /*1df0*/  @P4 IMAD.MOV.U32 R7, RZ, RZ, R22 ;  /* 0x000000ffff074224 */ /* 0x000fe400078e0016 */
[--C-:B------:R-:W-:Y:S02]  /*1e00*/  @P5 IMAD.MOV.U32 R7, RZ, RZ, R27.reuse ;  /* 0x000000ffff075224 */ /* 0x100fe400078e001b */
[----:B------:R-:W-:-:S02]  /*1e10*/  @P4 IMAD.MOV.U32 R26, RZ, RZ, R27 ;  /* 0x000000ffff1a4224 */ /* 0x000fc400078e001b */
[----:B------:R-:W-:Y:S01]  /*1e20*/  IMAD.MOV.U32 R24, RZ, RZ, R7 ;  /* 0x000000ffff187224 */ /* 0x000fe200078e0007 */
[----:B------:R-:W-:Y:S06]  /*1e30*/  @!P6 BRA `(.L_x_17) ;  /* 0x00000000002ce947 */ /* 0x000fec0003800000 */
[----:B------:R-:W-:Y:S01]  /*1e40*/  @P0 MOV R25, R3 ;  /* 0x0000000300190202 */ /* 0x000fe20000000f00 */
[----:B------:R-:W-:Y:S01]  /*1e50*/  @P1 IMAD.MOV.U32 R25, RZ, RZ, R4 ;  /* 0x000000ffff191224 */ /* 0x000fe200078e0004 */
[----:B------:R-:W-:Y:S01]  /*1e60*/  ISETP.EQ.AND P0, PT, R31, 0x8, PT ;  /* 0x000000081f00780c */ /* 0x000fe20003f02270 */
[----:B------:R-:W-:Y:S01]  /*1e70*/  @P2 IMAD.MOV.U32 R25, RZ, RZ, R5 ;  /* 0x000000ffff192224 */ /* 0x000fe200078e0005 */
[----:B------:R-:W-:Y:S01]  /*1e80*/  LOP3.LUT R7, R6, 0x1f, RZ, 0xc0, !PT ;  /* 0x0000001f06077812 */ /* 0x000fe200078ec0ff */
[----:B------:R-:W-:Y:S02]  /*1e90*/  @P3 IMAD.MOV.U32 R25, RZ, RZ, R20 ;  /* 0x000000ffff193224 */ /* 0x000fe400078e0014 */
[----:B------:R-:W-:Y:S01]  /*1ea0*/  @P4 IMAD.MOV.U32 R25, RZ, RZ, R21 ;  /* 0x000000ffff194224 */ /* 0x000fe200078e0015 */
[----:B------:R-:W-:Y:S02]  /*1eb0*/  @P5 MOV R25, R22 ;  /* 0x0000001600195202 */ /* 0x000fe40000000f00 */
[----:B------:R-:W-:-:S05]  /*1ec0*/  SHF.L.W.U32.HI R26, R24, R7, R26 ;  /* 0x00000007181a7219 */ /* 0x000fca0000010e1a */
[----:B------:R-:W-:-:S05]  /*1ed0*/  @P0 IMAD.MOV.U32 R25, RZ, RZ, R27 ;  /* 0x000000ffff190224 */ /* 0x000fca00078e001b */
[----:B------:R-:W-:-:S07]  /*1ee0*/  SHF.L.W.U32.HI R24, R25, R7, R24 ;  /* 0x0000000719187219 */ /* 0x000fce0000010e18 */
.L_x_17:
[----:B------:R-:W-:Y:S05]  /*1ef0*/  BSYNC.RECONVERGENT B1 ;  /* 0x0000000000017941 */ /* 0x000fea0003800200 */
.L_x_16:
[C---:B------:R-:W-:Y:S01]  /*1f00*/  SHF.L.W.U32.HI R27, R24.reuse, 0x2, R26 ;  /* 0x00000002181b7819 */ /* 0x040fe20000010e1a */
[----:B------:R-:W-:Y:S01]  /*1f10*/  IMAD.SHL.U32 R6, R24, 0x4, RZ ;  /* 0x0000000418067824 */ /* 0x000fe200078e00ff */
[----:B------:R-:W-:Y:S01]  /*1f20*/  UMOV UR4, 0x54442d19 ;  /* 0x54442d1900047882 */ /* 0x000fe20000000000 */
[----:B------:R-:W-:Y:S01]  /*1f30*/  UMOV UR5, 0x3bf921fb ;  /* 0x3bf921fb00057882 */ /* 0x000fe20000000000 */
[----:B------:R-:W-:Y:S02]  /*1f40*/  SHF.R.S32.HI R7, RZ, 0x1f, R27 ;  /* 0x0000001fff077819 */ /* 0x000fe4000001141b */
[----:B------:R-:W-:Y:S02]  /*1f50*/  LOP3.LUT R31, R27, R28, RZ, 0x3c, !PT ;  /* 0x0000001c1b1f7212 */ /* 0x000fe400078e3cff */
[C---:B------:R-:W-:Y:S02]  /*1f60*/  LOP3.LUT R6, R7.reuse, R6, RZ, 0x3c, !PT ;  /* 0x0000000607067212 */ /* 0x040fe400078e3cff */
[----:B------:R-:W-:-:S02]  /*1f70*/  LOP3.LUT R7, R7, R27, RZ, 0x3c, !PT ;  /* 0x0000001b07077212 */ /* 0x000fc400078e3cff */
[----:B------:R-:W-:Y:S02]  /*1f80*/  SHF.R.U32.HI R26, RZ, 0x1e, R26 ;  /* 0x0000001eff1a7819 */ /* 0x000fe4000001161a */
[----:B------:R-:W-:Y:S02]  /*1f90*/  ISETP.GE.AND P0, PT, R31, RZ, PT ;  /* 0x000000ff1f00720c */ /* 0x000fe40003f06270 */
[----:B------:R-:W0:Y:S01]  /*1fa0*/  I2F.F64.S64 R6, R6 ;  /* 0x0000000600067312 */ /* 0x000e220000301c00 */
[----:B------:R-:W-:Y:S01]  /*1fb0*/  LEA.HI R27, R27, R26, RZ, 0x1 ;  /* 0x0000001a1b1b7211 */ /* 0x000fe200078f08ff */
[----:B0-----:R-:W-:-:S10]  /*1fc0*/  DMUL R24, R6, UR4 ;  /* 0x0000000406187c28 */ /* 0x001fd40008000000 */
[----:B------:R-:W0:Y:S02]  /*1fd0*/  F2F.F32.F64 R24, R24 ;  /* 0x0000001800187310 */ /* 0x000e240000301000 */
[----:B0-----:R-:W-:Y:S01]  /*1fe0*/  FSEL R26, -R24, R24, !P0 ;  /* 0x00000018181a7208 */ /* 0x001fe20004000100 */
[----:B------:R-:W-:Y:S06]  /*1ff0*/  BRA `(.L_x_13) ;  /* 0x0000000000087947 */ /* 0x000fec0003800000 */
.L_x_14:
[----:B------:R-:W-:Y:S01]  /*2000*/  FMUL R26, RZ, R28 ;  /* 0x0000001cff1a7220 */ /* 0x000fe20000400000 */
[----:B------:R-:W-:-:S07]  /*2010*/  IMAD.MOV.U32 R27, RZ, RZ, RZ ;  /* 0x000000ffff1b7224 */ /* 0x000fce00078e00ff */
.L_x_13:
[----:B------:R-:W-:Y:S05]  /*2020*/  BSYNC.RECONVERGENT B0 ;  /* 0x0000000000007941 */ /* 0x000fea0003800200 */
.L_x_12:
[----:B------:R-:W-:Y:S01]  /*2030*/  FMUL R25, R26, R26 ;  /* 0x0000001a1a197220 */ /* 0x000fe20000400000 */
[C---:B------:R-:W-:Y:S01]  /*2040*/  LOP3.LUT R6, R27.reuse, 0x1, RZ, 0xc0, !PT ;  /* 0x000000011b067812 */ /* 0x040fe200078ec0ff */
[----:B------:R-:W-:Y:S01]  /*2050*/  IMAD.MOV.U32 R7, RZ, RZ, 0x3c0885e4 ;  /* 0x3c0885e4ff077424 */ /* 0x000fe200078e00ff */
[----:B------:R-:W-:Y:S01]  /*2060*/  IADD3 R27, PT, PT, R27, 0x1, RZ ;  /* 0x000000011b1b7810 */ /* 0x000fe20007ffe0ff */
[----:B------:R-:W-:Y:S01]  /*2070*/  FFMA R24, R25, R23, -0.0013887860113754868507 ;  /* 0xbab607ed19187423 */ /* 0x000fe20000000017 */
[----:B------:R-:W-:Y:S01]  /*2080*/  ISETP.NE.U32.AND P0, PT, R6, 0x1, PT ;  /* 0x000000010600780c */ /* 0x000fe20003f05070 */
[----:B------:R-:W-:Y:S01]  /*2090*/  IMAD.MOV.U32 R6, RZ, RZ, 0x3e2aaaa8 ;  /* 0x3e2aaaa8ff067424 */ /* 0x000fe200078e00ff */
[----:B------:R-:W-:Y:S01]  /*20a0*/  FSETP.GE.AND P2, PT, |R28|, 105615, PT ;  /* 0x47ce47801c00780b */ /* 0x000fe20003f46200 */
[----:B------:R-:W-:Y:S01]  /*20b0*/  BSSY.RECONVERGENT B0, `(.L_x_18) ;  /* 0x0000069000007945 */ /* 0x000fe20003800200 */
[----:B------:R-:W-:Y:S02]  /*20c0*/  FSEL R32, R24, -0.00019574658654164522886, P0 ;  /* 0xb94d415318207808 */ /* 0x000fe40000000000 */
[----:B------:R-:W-:-:S02]  /*20d0*/  FSEL R34, R7, 0.041666727513074874878, !P0 ;  /* 0x3d2aaabb07227808 */ /* 0x000fc40004000000 */
[----:B------:R-:W-:Y:S02]  /*20e0*/  LOP3.LUT P1, RZ, R27, 0x2, RZ, 0xc0, !PT ;  /* 0x000000021bff7812 */ /* 0x000fe4000782c0ff */
        /* <DEDUP_REMOVED lines=17> */
.L_x_21:
        /* <DEDUP_REMOVED lines=18> */
[----:B0-----:R-:W-:Y:S01]  /*2320*/  @P3 MOV R20, R26 ;  /* 0x0000001a00143202 */ /* 0x001fe20000000f00 */
[--C-:B------:R-:W-:Y:S02]  /*2330*/  @P1 IMAD.MOV.U32 R4, RZ, RZ, R26.reuse ;  /* 0x000000ffff041224 */ /* 0x100fe400078e001a */
[--C-:B------:R-:W-:Y:S02]  /*2340*/  @P2 IMAD.MOV.U32 R5, RZ, RZ, R26.reuse ;  /* 0x000000ffff052224 */ /* 0x100fe400078e001a */
[--C-:B------:R-:W-:Y:S02]  /*2350*/  @P4 IMAD.MOV.U32 R21, RZ, RZ, R26.reuse ;  /* 0x000000ffff154224 */ /* 0x100fe400078e001a */
[----:B------:R-:W-:Y:S01]  /*2360*/  @P5 IMAD.MOV.U32 R22, RZ, RZ, R26 ;  /* 0x000000ffff165224 */ /* 0x000fe200078e001a */
[----:B------:R-:W-:Y:S06]  /*2370*/  BRA.U UP0, `(.L_x_21) ;  /* 0xfffffffd00a07547 */ /* 0x000fec000b83ffff */
[----:B------:R-:W-:Y:S01]  /*2380*/  SHF.R.U32.HI R26, RZ, 0x17, R28 ;  /* 0x00000017ff1a7819 */ /* 0x000fe2000001161c */
[----:B------:R-:W-:Y:S03]  /*2390*/  BSSY.RECONVERGENT B1, `(.L_x_22) ;  /* 0x0000028000017945 */ /* 0x000fe60003800200 */
[C---:B------:R-:W-:Y:S02]  /*23a0*/  LOP3.LUT R24, R26.reuse, 0xe0, RZ, 0xc0, !PT ;  /* 0x000000e01a187812 */ /* 0x040fe400078ec0ff */
[----:B------:R-:W-:-:S03]  /*23b0*/  LOP3.LUT P6, RZ, R26, 0x1f, RZ, 0xc0, !PT ;  /* 0x0000001f1aff7812 */ /* 0x000fc600078cc0ff */
[----:B------:R-:W-:-:S05]  /*23c0*/  VIADD R24, R24, 0xffffff80 ;  /* 0xffffff8018187836 */ /* 0x000fca0000000000 */
[----:B------:R-:W-:-:S04]  /*23d0*/  SHF.R.U32.HI R24, RZ, 0x5, R24 ;  /* 0x00000005ff187819 */ /* 0x000fc80000011618 */
[----:B------:R-:W-:-:S04]  /*23e0*/  LEA R27, -R24, RZ, 0x2 ;  /* 0x000000ff181b7211 */ /* 0x000fc800078e11ff */
        /* <DEDUP_REMOVED lines=9> */
[--C-:B------:R-:W-:Y:S01]  /*2480*/  @P4 IMAD.MOV.U32 R29, RZ, RZ, R4.reuse ;  /* 0x000000ffff1d4224 */ /* 0x100fe200078e0004 */
[----:B------:R-:W-:Y:S01]  /*2490*/  ISETP.EQ.AND P4, PT, R27, 0x4, PT ;  /* 0x000000041b00780c */ /* 0x000fe20003f82270 */
[----:B------:R-:W-:Y:S01]  /*24a0*/  @P2 IMAD.MOV.U32 R24, RZ, RZ, R4 ;  /* 0x000000ffff182224 */ /* 0x000fe200078e0004 */
[----:B------:R-:W-:Y:S01]  /*24b0*/  @P2 MOV R29, R5 ;  /* 0x00000005001d2202 */ /* 0x000fe20000000f00 */
[----:B------:R-:W-:Y:S02]  /*24c0*/  @P1 IMAD.MOV.U32 R24, RZ, RZ, R5 ;  /* 0x000000ffff181224 */ /* 0x000fe400078e0005 */
[----:B------:R-:W-:-:S02]  /*24d0*/  @P1 IMAD.MOV.U32 R29, RZ, RZ, R20 ;  /* 0x000000ffff1d1224 */ /* 0x000fc400078e0014 */
[----:B------:R-:W-:Y:S02]  /*24e0*/  @P0 IMAD.MOV.U32 R24, RZ, RZ, R20 ;  /* 0x000000ffff180224 */ /* 0x000fe400078e0014 */
[----:B------:R-:W-:Y:S01]  /*24f0*/  @P0 IMAD.MOV.U32 R29, RZ, RZ, R21 ;  /* 0x000000ffff1d0224 */ /* 0x000fe200078e0015 */
[----:B------:R-:W-:Y:S01]  /*2500*/  @P3 MOV R24, R21 ;  /* 0x0000001500183202 */ /* 0x000fe20000000f00 */
[--C-:B------:R-:W-:Y:S02]  /*2510*/  @P3 IMAD.MOV.U32 R29, RZ, RZ, R22.reuse ;  /* 0x000000ffff1d3224 */ /* 0x100fe400078e0016 */
[----:B------:R-:W-:Y:S02]  /*2520*/  @P5 IMAD.MOV.U32 R24, RZ, RZ, R22 ;  /* 0x000000ffff185224 */ /* 0x000fe400078e0016 */
[--C-:B------:R-:W-:Y:S02]  /*2530*/  @P5 IMAD.MOV.U32 R29, RZ, RZ, R33.reuse ;  /* 0x000000ffff1d5224 */ /* 0x100fe400078e0021 */
[----:B------:R-:W-:Y:S01]  /*2540*/  @P4 IMAD.MOV.U32 R24, RZ, RZ, R33 ;  /* 0x000000ffff184224 */ /* 0x000fe200078e0021 */
[----:B------:R-:W-:Y:S06]  /*2550*/  @!P6 BRA `(.L_x_23) ;  /* 0x00000000002ce947 */ /* 0x000fec0003800000 */
[----:B------:R-:W-:Y:S01]  /*2560*/  @P2 MOV R25, R3 ;  /* 0x0000000300192202 */ /* 0x000fe20000000f00 */
[----:B------:R-:W-:Y:S01]  /*2570*/  @P1 IMAD.MOV.U32 R25, RZ, RZ, R4 ;  /* 0x000000ffff191224 */ /* 0x000fe200078e0004 */
[----:B------:R-:W-:Y:S01]  /*2580*/  LOP3.LUT R26, R26, 0x1f, RZ, 0xc0, !PT ;  /* 0x0000001f1a1a7812 */ /* 0x000fe200078ec0ff */
[----:B------:R-:W-:Y:S01]  /*2590*/  @P0 IMAD.MOV.U32 R25, RZ, RZ, R5 ;  /* 0x000000ffff190224 */ /* 0x000fe200078e0005 */
[----:B------:R-:W-:Y:S01]  /*25a0*/  ISETP.EQ.AND P0, PT, R27, 0x8, PT ;  /* 0x000000081b00780c */ /* 0x000fe20003f02270 */
[----:B------:R-:W-:Y:S01]  /*25b0*/  @P3 IMAD.MOV.U32 R25, RZ, RZ, R20 ;  /* 0x000000ffff193224 */ /* 0x000fe200078e0014 */
[----:B------:R-:W-:Y:S01]  /*25c0*/  SHF.L.W.U32.HI R29, R24, R26, R29 ;  /* 0x0000001a181d7219 */ /* 0x000fe20000010e1d */
[----:B------:R-:W-:Y:S01]  /*25d0*/  @P5 IMAD.MOV.U32 R25, RZ, RZ, R21 ;  /* 0x000000ffff195224 */ /* 0x000fe200078e0015 */
[----:B------:R-:W-:-:S09]  /*25e0*/  @P4 MOV R25, R22 ;  /* 0x0000001600194202 */ /* 0x000fd20000000f00 */
[----:B------:R-:W-:-:S05]  /*25f0*/  @P0 IMAD.MOV.U32 R25, RZ, RZ, R33 ;  /* 0x000000ffff190224 */ /* 0x000fca00078e0021 */
[----:B------:R-:W-:-:S07]  /*2600*/  SHF.L.W.U32.HI R24, R25, R26, R24 ;  /* 0x0000001a19187219 */ /* 0x000fce0000010e18 */
.L_x_23:
[----:B------:R-:W-:Y:S05]  /*2610*/  BSYNC.RECONVERGENT B1 ;  /* 0x0000000000017941 */ /* 0x000fea0003800200 */
.L_x_22:
        /* <DEDUP_REMOVED lines=8> */
[----:B------:R-:W-:Y:S02]  /*26a0*/  ISETP.GE.AND P0, PT, R28, RZ, PT ;  /* 0x000000ff1c00720c */ /* 0x000fe40003f06270 */
[----:B------:R-:W-:Y:S02]  /*26b0*/  SHF.R.U32.HI R28, RZ, 0x1e, R29 ;  /* 0x0000001eff1c7819 */ /* 0x000fe4000001161d */
[----:B------:R-:W0:Y:S02]  /*26c0*/  I2F.F64.S64 R24, R24 ;  /* 0x0000001800187312 */ /* 0x000e240000301c00 */
[----:B------:R-:W-:Y:S01]  /*26d0*/  LEA.HI R29, R33, R28, RZ, 0x1 ;  /* 0x0000001c211d7211 */ /* 0x000fe200078f08ff */
[----:B0-----:R-:W-:-:S10]  /*26e0*/  DMUL R26, R24, UR4 ;  /* 0x00000004181a7c28 */ /* 0x001fd40008000000 */
[----:B------:R-:W0:Y:S02]  /*26f0*/  F2F.F32.F64 R26, R26 ;  /* 0x0000001a001a7310 */ /* 0x000e240000301000 */
[----:B0-----:R-:W-:Y:S01]  /*2700*/  FSEL R30, -R26, R26, !P0 ;  /* 0x0000001a1a1e7208 */ /* 0x001fe20004000100 */
[----:B------:R-:W-:Y:S06]  /*2710*/  BRA `(.L_x_19) ;  /* 0x0000000000087947 */ /* 0x000fec0003800000 */
.L_x_20:
[----:B------:R-:W-:Y:S01]  /*2720*/  FMUL R30, RZ, R28 ;  /* 0x0000001cff1e7220 */ /* 0x000fe20000400000 */
[----:B------:R-:W-:-:S07]  /*2730*/  IMAD.MOV.U32 R29, RZ, RZ, RZ ;  /* 0x000000ffff1d7224 */ /* 0x000fce00078e00ff */
.L_x_19:
[----:B------:R-:W-:Y:S05]  /*2740*/  BSYNC.RECONVERGENT B0 ;  /* 0x0000000000007941 */ /* 0x000fea0003800200 */
.L_x_18:
[----:B------:R-:W-:Y:S02]  /*2750*/  VIADD R24, R0, 0x3 ;  /* 0x0000000300187836 */ /* 0x000fe40000000000 */
[----:B------:R-:W-:Y:S01]  /*2760*/  FMUL R25, R30, R30 ;  /* 0x0000001e1e197220 */ /* 0x000fe20000400000 */
[C---:B------:R-:W-:Y:S01]  /*2770*/  LOP3.LUT R26, R29.reuse, 0x1, RZ, 0xc0, !PT ;  /* 0x000000011d1a7812 */ /* 0x040fe200078ec0ff */
[----:B------:R-:W-:Y:S01]  /*2780*/  IMAD.MOV.U32 R28, RZ, RZ, 0x3effffff ;  /* 0x3effffffff1c7424 */ /* 0x000fe200078e00ff */
[----:B------:R-:W-:Y:S01]  /*2790*/  LOP3.LUT P1, RZ, R29, 0x2, RZ, 0xc0, !PT ;  /* 0x000000021dff7812 */ /* 0x000fe2000782c0ff */
[----:B------:R-:W-:Y:S01]  /*27a0*/  BSSY.RECONVERGENT B0, `(.L_x_24) ;  /* 0x0000080000007945 */ /* 0x000fe20003800200 */
[----:B------:R-:W-:Y:S02]  /*27b0*/  I2FP.F32.U32 R24, R24 ;  /* 0x0000001800187245 */ /* 0x000fe40000201000 */
[----:B------:R-:W-:Y:S02]  /*27c0*/  ISETP.NE.U32.AND P0, PT, R26, 0x1, PT ;  /* 0x000000011a00780c */ /* 0x000fe40003f05070 */
[----:B------:R-:W-:Y:S01]  /*27d0*/  MOV R26, 0x3d2aaabb ;  /* 0x3d2aaabb001a7802 */ /* 0x000fe20000000f00 */
[----:B------:R-:W-:Y:S01]  /*27e0*/  FMUL R27, R24, 0.125 ;  /* 0x3e000000181b7820 */ /* 0x000fe20000400000 */
[----:B------:R-:W-:Y:S01]  /*27f0*/  FFMA R24, R25, R23, -0.0013887860113754868507 ;  /* 0xbab607ed19187423 */ /* 0x000fe20000000017 */
[----:B------:R-:W-:-:S02]  /*2800*/  FSEL R28, -R28, -0.16666662693023681641, !P0 ;  /* 0xbe2aaaa81c1c7808 */ /* 0x000fc40004000100 */
[----:B------:R-:W-:Y:S02]  /*2810*/  FSEL R26, R26, 0.0083327032625675201416, !P0 ;  /* 0x3c0885e41a1a7808 */ /* 0x000fe40004000000 */
[----:B------:R-:W1:Y:S01]  /*2820*/  FRND.FLOOR R27, R27 ;  /* 0x0000001b001b7307 */ /* 0x000e620000205000 */
[----:B------:R-:W-:Y:S02]  /*2830*/  FSEL R24, R24, -0.00019574658654164522886, !P0 ;  /* 0xb94d415318187808 */ /* 0x000fe40004000000 */
[----:B------:R-:W-:-:S03]  /*2840*/  FSEL R30, R30, 1, P0 ;  /* 0x3f8000001e1e7808 */ /* 0x000fc60000000000 */
[----:B------:R-:W-:-:S04]  /*2850*/  FFMA R26, R25, R24, R26 ;  /* 0x00000018191a7223 */ /* 0x000fc8000000001a */
[C---:B------:R-:W-:Y:S01]  /*2860*/  FFMA R26, R25.reuse, R26, R28 ;  /* 0x0000001a191a7223 */ /* 0x040fe2000000001c */
[----:B------:R-:W-:Y:S01]  /*2870*/  FFMA R25, R25, R30, RZ ;  /* 0x0000001e19197223 */ /* 0x000fe200000000ff */
[----:B-1----:R-:W-:-:S03]  /*2880*/  FMUL R24, R27, 3 ;  /* 0x404000001b187820 */ /* 0x002fc60000400000 */
[----:B------:R-:W-:Y:S01]  /*2890*/  FFMA R26, R25, R26, R30 ;  /* 0x0000001a191a7223 */ /* 0x000fe2000000001e */
[----:B------:R-:W-:-:S03]  /*28a0*/  FMUL R24, R24, 0.098125003278255462646 ;  /* 0x3dc8f5c318187820 */ /* 0x000fc60000400000 */
[----:B------:R-:W-:Y:S01]  /*28b0*/  @P1 FADD R26, RZ, -R26 ;  /* 0x8000001aff1a1221 */ /* 0x000fe20000000000 */
[----:B------:R-:W-:-:S03]  /*28c0*/  FMUL R28, R24, 0.63661974668502807617 ;  /* 0x3f22f983181c7820 */ /* 0x000fc60000400000 */
[CC--:B------:R-:W-:Y:S01]  /*28d0*/  FMUL R27, R13.reuse, R26.reuse ;  /* 0x0000001a0d1b7220 */ /* 0x0c0fe20000400000 */
[----:B------:R-:W-:Y:S01]  /*28e0*/  FMUL R26, R12, R26 ;  /* 0x0000001a0c1a7220 */ /* 0x000fe20000400000 */
[----:B------:R-:W-:Y:S01]  /*28f0*/  FSETP.GE.AND P2, PT, |R24|, 105615, PT ;  /* 0x47ce47801800780b */ /* 0x000fe20003f46200 */
[----:B------:R-:W1:Y:S01]  /*2900*/  F2I.NTZ R25, R28 ;  /* 0x0000001c00197305 */ /* 0x000e620000203100 */
[-C--:B0-----:R-:W-:Y:S01]  /*2910*/  FFMA R12, R12, R31.reuse, R27 ;  /* 0x0000001f0c0c7223 */ /* 0x081fe2000000001b */
[----:B------:R-:W-:-:S05]  /*2920*/  FFMA R13, R13, R31, -R26 ;  /* 0x0000001f0d0d7223 */ /* 0x000fca000000081a */
[----:B------:R0:W-:Y:S01]  /*2930*/  STS.64 [R2+0x10], R12 ;  /* 0x0000100c02007388 */ /* 0x0001e20000000a00 */
[----:B-1----:R-:W-:Y:S01]  /*2940*/  I2FP.F32.S32 R27, R25 ;  /* 0x00000019001b7245 */ /* 0x002fe20000201400 */
[----:B------:R-:W-:Y:S01]  /*2950*/  IMAD.MOV.U32 R29, RZ, RZ, R25 ;  /* 0x000000ffff1d7224 */ /* 0x000fe200078e0019 */
[----:B0-----:R-:W-:-:S03]  /*2960*/  P2R R12, PR, RZ, 0x4 ;  /* 0x00000004ff0c7803 */ /* 0x001fc60000000000 */
[----:B------:R-:W-:-:S04]  /*2970*/  FFMA R26, R27, -1.5707962512969970703, R24 ;  /* 0xbfc90fda1b1a7823 */ /* 0x000fc80000000018 */
[----:B------:R-:W-:-:S04]  /*2980*/  FFMA R26, R27, -7.5497894158615963534e-08, R26 ;  /* 0xb3a221681b1a7823 */ /* 0x000fc8000000001a */
[----:B------:R-:W-:-:S04]  /*2990*/  FFMA R28, R27, -5.3903029534742383927e-15, R26 ;  /* 0xa7c234c51b1c7823 */ /* 0x000fc8000000001a */
[----:B------:R-:W-:Y:S01]  /*29a0*/  IMAD.MOV.U32 R30, RZ, RZ, R28 ;  /* 0x000000ffff1e7224 */ /* 0x000fe200078e001c */
[----:B------:R-:W-:Y:S06]  /*29b0*/  @!P2 BRA `(.L_x_25) ;  /* 0x000000040078a947 */ /* 0x000fec0003800000 */
[----:B------:R-:W-:-:S13]  /*29c0*/  FSETP.NEU.AND P0, PT, |R24|, +INF , PT ;  /* 0x7f8000001800780b */ /* 0x000fda0003f0d200 */
[----:B------:R-:W-:Y:S05]  /*29d0*/  @!P0 BRA `(.L_x_26) ;  /* 0x0000000400688947 */ /* 0x000fea0003800000 */
[----:B------:R-:W-:Y:S02]  /*29e0*/  IMAD.SHL.U32 R12, R24, 0x100, RZ ;  /* 0x00000100180c7824 */ /* 0x000fe400078e00ff */
[----:B------:R-:W-:Y:S02]  /*29f0*/  HFMA2 R25, -RZ, RZ, 0, 0 ;  /* 0x00000000ff197431 */ /* 0x000fe400000001ff */
[----:B------:R-:W-:Y:S01]  /*2a00*/  IMAD.MOV.U32 R31, RZ, RZ, RZ ;  /* 0x000000ffff1f7224 */ /* 0x000fe200078e00ff */
[----:B------:R-:W0:Y:S01]  /*2a10*/  LDCU.64 UR8, c[0x4][URZ] ;  /* 0x01000000ff0877ac */ /* 0x000e220008000a00 */
[----:B------:R-:W-:Y:S01]  /*2a20*/  LOP3.LUT R30, R12, 0x80000000, RZ, 0xfc, !PT ;  /* 0x800000000c1e7812 */ /* 0x000fe200078efcff */
[----:B------:R-:W-:Y:S01]  /*2a30*/  UMOV UR5, URZ ;  /* 0x000000ff00057c82 */ /* 0x000fe20008000000 */
[----:B------:R-:W-:-:S05]  /*2a40*/  UMOV UR4, URZ ;  /* 0x000000ff00047c82 */ /* 0x000fca0008000000 */
.L_x_27:
[----:B0-----:R-:W-:Y:S02]  /*2a50*/  IMAD.U32 R13, RZ, RZ, UR9 ;  /* 0x00000009ff0d7e24 */ /* 0x001fe4000f8e00ff */
        /* <DEDUP_REMOVED lines=45> */
[----:B------:R-:W-:Y:S01]  /*2d30*/  @P1 IMAD.MOV.U32 R30, RZ, RZ, R20 ;  /* 0x000000ffff1e1224 */ /* 0x000fe200078e0014 */
[----:B------:R-:W-:-:S03]  /*2d40*/  @P2 MOV R30, R21 ;  /* 0x00000015001e2202 */ /* 0x000fc60000000f00 */
[----:B------:R-:W-:Y:S02]  /*2d50*/  @P3 IMAD.MOV.U32 R13, RZ, RZ, R21 ;  /* 0x000000ffff0d3224 */ /* 0x000fe400078e0015 */
[--C-:B------:R-:W-:Y:S02]  /*2d60*/  @P4 IMAD.MOV.U32 R13, RZ, RZ, R22.reuse ;  /* 0x000000ffff0d4224 */ /* 0x100fe400078e0016 */
[----:B------:R-:W-:Y:S02]  /*2d70*/  @P5 IMAD.MOV.U32 R13, RZ, RZ, R25 ;  /* 0x000000ffff0d5224 */ /* 0x000fe400078e0019 */
[----:B------:R-:W-:Y:S01]  /*2d80*/  @P3 IMAD.MOV.U32 R30, RZ, RZ, R22 ;  /* 0x000000ffff1e3224 */ /* 0x000fe200078e0016 */
[----:B------:R-:W-:Y:S01]  /*2d90*/  @P4 MOV R30, R25 ;  /* 0x00000019001e4202 */ /* 0x000fe20000000f00 */
[----:B------:R-:W-:Y:S01]  /*2da0*/  IMAD.MOV.U32 R26, RZ, RZ, R13 ;  /* 0x000000ffff1a7224 */ /* 0x000fe200078e000d */
[----:B------:R-:W-:Y:S06]  /*2db0*/  @!P6 BRA `(.L_x_29) ;  /* 0x00000000002ce947 */ /* 0x000fec0003800000 */
[----:B------:R-:W-:Y:S01]  /*2dc0*/  @P0 IMAD.MOV.U32 R27, RZ, RZ, R3 ;  /* 0x000000ffff1b0224 */ /* 0x000fe200078e0003 */
[----:B------:R-:W-:Y:S02]  /*2dd0*/  ISETP.EQ.AND P0, PT, R31, 0x8, PT ;  /* 0x000000081f00780c */ /* 0x000fe40003f02270 */
[----:B------:R-:W-:Y:S01]  /*2de0*/  @P1 MOV R27, R4 ;  /* 0x00000004001b1202 */ /* 0x000fe20000000f00 */
[----:B------:R-:W-:Y:S01]  /*2df0*/  @P2 IMAD.MOV.U32 R27, RZ, RZ, R5 ;  /* 0x000000ffff1b2224 */ /* 0x000fe200078e0005 */
[----:B------:R-:W-:Y:S01]  /*2e00*/  LOP3.LUT R13, R12, 0x1f, RZ, 0xc0, !PT ;  /* 0x0000001f0c0d7812 */ /* 0x000fe200078ec0ff */
[----:B------:R-:W-:Y:S02]  /*2e10*/  @P3 IMAD.MOV.U32 R27, RZ, RZ, R20 ;  /* 0x000000ffff1b3224 */ /* 0x000fe400078e0014 */
[----:B------:R-:W-:Y:S01]  /*2e20*/  @P4 IMAD.MOV.U32 R27, RZ, RZ, R21 ;  /* 0x000000ffff1b4224 */ /* 0x000fe200078e0015 */
[----:B------:R-:W-:Y:S02]  /*2e30*/  @P5 MOV R27, R22 ;  /* 0x00000016001b5202 */ /* 0x000fe40000000f00 */
[----:B------:R-:W-:-:S03]  /*2e40*/  SHF.L.W.U32.HI R30, R26, R13, R30 ;  /* 0x0000000d1a1e7219 */ /* 0x000fc60000010e1e */
[----:B------:R-:W-:-:S05]  /*2e50*/  @P0 IMAD.MOV.U32 R27, RZ, RZ, R25 ;  /* 0x000000ffff1b0224 */ /* 0x000fca00078e0019 */
[----:B------:R-:W-:-:S07]  /*2e60*/  SHF.L.W.U32.HI R26, R27, R13, R26 ;  /* 0x0000000d1b1a7219 */ /* 0x000fce0000010e1a */
.L_x_29:
[----:B------:R-:W-:Y:S05]  /*2e70*/  BSYNC.RECONVERGENT B1 ;  /* 0x0000000000017941 */ /* 0x000fea0003800200 */
.L_x_28:
        /* <DEDUP_REMOVED lines=16> */
.L_x_26:
[----:B------:R-:W-:Y:S01]  /*2f80*/  FMUL R30, RZ, R24 ;  /* 0x00000018ff1e7220 */ /* 0x000fe20000400000 */
[----:B------:R-:W-:-:S07]  /*2f90*/  IMAD.MOV.U32 R25, RZ, RZ, RZ ;  /* 0x000000ffff197224 */ /* 0x000fce00078e00ff */
.L_x_25:
[----:B------:R-:W-:Y:S05]  /*2fa0*/  BSYNC.RECONVERGENT B0 ;  /* 0x0000000000007941 */ /* 0x000fea0003800200 */
.L_x_24:
[----:B------:R-:W-:Y:S01]  /*2fb0*/  FMUL R12, R30, R30 ;  /* 0x0000001e1e0c7220 */ /* 0x000fe20000400000 */
[C---:B------:R-:W-:Y:S01]  /*2fc0*/  LOP3.LUT R26, R25.reuse, 0x1, RZ, 0xc0, !PT ;  /* 0x00000001191a7812 */ /* 0x040fe200078ec0ff */
[----:B------:R-:W-:Y:S01]  /*2fd0*/  BSSY.RECONVERGENT B0, `(.L_x_30) ;  /* 0x000006c000007945 */ /* 0x000fe20003800200 */
[----:B------:R-:W-:Y:S01]  /*2fe0*/  IADD3 R25, PT, PT, R25, 0x1, RZ ;  /* 0x0000000119197810 */ /* 0x000fe20007ffe0ff */
[----:B------:R-:W-:Y:S01]  /*2ff0*/  FFMA R13, R12, R23, -0.0013887860113754868507 ;  /* 0xbab607ed0c0d7423 */ /* 0x000fe20000000017 */
[----:B------:R-:W-:Y:S02]  /*3000*/  ISETP.NE.U32.AND P0, PT, R26, 0x1, PT ;  /* 0x000000011a00780c */ /* 0x000fe40003f05070 */
[----:B------:R-:W-:Y:S02]  /*3010*/  LOP3.LUT P1, RZ, R25, 0x2, RZ, 0xc0, !PT ;  /* 0x0000000219ff7812 */ /* 0x000fe4000782c0ff */
[----:B------:R-:W-:Y:S02]  /*3020*/  FSEL R13, R13, -0.00019574658654164522886, P0 ;  /* 0xb94d41530d0d7808 */ /* 0x000fe40000000000 */
[----:B------:R-:W-:-:S02]  /*3030*/  FSEL R27, R7, 0.041666727513074874878, !P0 ;  /* 0x3d2aaabb071b7808 */ /* 0x000fc40004000000 */
        /* <DEDUP_REMOVED lines=12> */
[----:B------:R-:W-:Y:S01]  /*3100*/  CS2R R28, SRZ ;  /* 0x00000000001c7805 */ /* 0x000fe2000001ff00 */
[----:B------:R-:W0:Y:S03]  /*3110*/  LDCU.64 UR8, c[0x4][URZ] ;  /* 0x01000000ff0877ac */ /* 0x000e260008000a00 */
[----:B------:R-:W-:Y:S01]  /*3120*/  LOP3.LUT R31, R12, 0x80000000, RZ, 0xfc, !PT ;  /* 0x800000000c1f7812 */ /* 0x000fe200078efcff */
[----:B------:R-:W-:Y:S01]  /*3130*/  UMOV UR5, URZ ;  /* 0x000000ff00057c82 */ /* 0x000fe20008000000 */
[----:B------:R-:W-:-:S05]  /*3140*/  UMOV UR4, URZ ;  /* 0x000000ff00047c82 */ /* 0x000fca0008000000 */
.L_x_33:
        /* <DEDUP_REMOVED lines=18> */
[-C--:B------:R-:W-:Y:S01]  /*3270*/  @P0 MOV R3, R26.reuse ;  /* 0x0000001a00030202 */ /* 0x080fe20000000f00 */
[--C-:B------:R-:W-:Y:S01]  /*3280*/  @P2 IMAD.MOV.U32 R5, RZ, RZ, R26.reuse ;  /* 0x000000ffff052224 */ /* 0x100fe200078e001a */
[----:B------:R-:W-:Y:S01]  /*3290*/  @P4 MOV R21, R26 ;  /* 0x0000001a00154202 */ /* 0x000fe20000000f00 */
        /* <DEDUP_REMOVED lines=23> */
[----:B------:R-:W-:Y:S01]  /*3410*/  @P1 IMAD.MOV.U32 R12, RZ, RZ, R5 ;  /* 0x000000ffff0c1224 */ /* 0x000fe200078e0005 */
[----:B------:R-:W-:Y:S01]  /*3420*/  @P0 MOV R12, R20 ;  /* 0x00000014000c0202 */ /* 0x000fe20000000f00 */
[----:B------:R-:W-:-:S02]  /*3430*/  @P1 IMAD.MOV.U32 R28, RZ, RZ, R20 ;  /* 0x000000ffff1c1224 */ /* 0x000fc400078e0014 */
[--C-:B------:R-:W-:Y:S02]  /*3440*/  @P0 IMAD.MOV.U32 R28, RZ, RZ, R21.reuse ;  /* 0x000000ffff1c0224 */ /* 0x100fe400078e0015 */
[----:B------:R-:W-:Y:S01]  /*3450*/  @P3 IMAD.MOV.U32 R12, RZ, RZ, R21 ;  /* 0x000000ffff0c3224 */ /* 0x000fe200078e0015 */
[----:B------:R-:W-:Y:S01]  /*3460*/  @P5 MOV R12, R22 ;  /* 0x00000016000c5202 */ /* 0x000fe20000000f00 */
[----:B------:R-:W-:Y:S02]  /*3470*/  @P3 IMAD.MOV.U32 R28, RZ, RZ, R22 ;  /* 0x000000ffff1c3224 */ /* 0x000fe400078e0016 */
[--C-:B------:R-:W-:Y:S02]  /*3480*/  @P5 IMAD.MOV.U32 R28, RZ, RZ, R29.reuse ;  /* 0x000000ffff1c5224 */ /* 0x100fe400078e001d */
[----:B------:R-:W-:Y:S01]  /*3490*/  @P4 IMAD.MOV.U32 R12, RZ, RZ, R29 ;  /* 0x000000ffff0c4224 */ /* 0x000fe200078e001d */
[----:B------:R-:W-:Y:S06]  /*34a0*/  @!P6 BRA `(.L_x_35) ;  /* 0x00000000002ce947 */ /* 0x000fec0003800000 */
[----:B------:R-:W-:Y:S01]  /*34b0*/  @P2 IMAD.MOV.U32 R13, RZ, RZ, R3 ;  /* 0x000000ffff0d2224 */ /* 0x000fe200078e0003 */
[----:B------:R-:W-:Y:S01]  /*34c0*/  @P1 MOV R13, R4 ;  /* 0x00000004000d1202 */ /* 0x000fe20000000f00 */
[----:B------:R-:W-:Y:S01]  /*34d0*/  @P0 IMAD.MOV.U32 R13, RZ, RZ, R5 ;  /* 0x000000ffff0d0224 */ /* 0x000fe200078e0005 */
[----:B------:R-:W-:Y:S01]  /*34e0*/  ISETP.EQ.AND P0, PT, R27, 0x8, PT ;  /* 0x000000081b00780c */ /* 0x000fe20003f02270 */
[----:B------:R-:W-:Y:S01]  /*34f0*/  @P3 IMAD.MOV.U32 R13, RZ, RZ, R20 ;  /* 0x000000ffff0d3224 */ /* 0x000fe200078e0014 */
[----:B------:R-:W-:Y:S01]  /*3500*/  LOP3.LUT R27, R26, 0x1f, RZ, 0xc0, !PT ;  /* 0x0000001f1a1b7812 */ /* 0x000fe200078ec0ff */
[----:B------:R-:W-:Y:S01]  /*3510*/  @P5 IMAD.MOV.U32 R13, RZ, RZ, R21 ;  /* 0x000000ffff0d5224 */ /* 0x000fe200078e0015 */
[----:B------:R-:W-:Y:S02]  /*3520*/  @P4 MOV R13, R22 ;  /* 0x00000016000d4202 */ /* 0x000fe40000000f00 */
[----:B------:R-:W-:-:S07]  /*3530*/  SHF.L.W.U32.HI R28, R12, R27, R28 ;  /* 0x0000001b0c1c7219 */ /* 0x000fce0000010e1c */
[----:B------:R-:W-:-:S05]  /*3540*/  @P0 IMAD.MOV.U32 R13, RZ, RZ, R29 ;  /* 0x000000ffff0d0224 */ /* 0x000fca00078e001d */
[----:B------:R-:W-:-:S07]  /*3550*/  SHF.L.W.U32.HI R12, R13, R27, R12 ;  /* 0x0000001b0d0c7219 */ /* 0x000fce0000010e0c */
.L_x_35:
[----:B------:R-:W-:Y:S05]  /*3560*/  BSYNC.RECONVERGENT B1 ;  /* 0x0000000000017941 */ /* 0x000fea0003800200 */
.L_x_34:
        /* <DEDUP_REMOVED lines=16> */
.L_x_32:
[----:B------:R-:W-:Y:S01]  /*3670*/  FMUL R28, RZ, R24 ;  /* 0x00000018ff1c7220 */ /* 0x000fe20000400000 */
[----:B------:R-:W-:-:S07]  /*3680*/  IMAD.MOV.U32 R29, RZ, RZ, RZ ;  /* 0x000000ffff1d7224 */ /* 0x000fce00078e00ff */
.L_x_31:
[----:B------:R-:W-:Y:S05]  /*3690*/  BSYNC.RECONVERGENT B0 ;  /* 0x0000000000007941 */ /* 0x000fea0003800200 */
.L_x_30:
[----:B------:R-:W-:Y:S01]  /*36a0*/  IADD3 R12, PT, PT, R0, 0x4, RZ ;  /* 0x00000004000c7810 */ /* 0x000fe20007ffe0ff */
[----:B------:R-:W-:Y:S01]  /*36b0*/  FMUL R24, R28, R28 ;  /* 0x0000001c1c187220 */ /* 0x000fe20000400000 */
[----:B------:R-:W-:Y:S01]  /*36c0*/  LOP3.LUT P1, RZ, R29, 0x2, RZ, 0xc0, !PT ;  /* 0x000000021dff7812 */ /* 0x000fe2000782c0ff */
[----:B------:R-:W-:Y:S01]  /*36d0*/  BSSY.RECONVERGENT B0, `(.L_x_36) ;  /* 0x0000082000007945 */ /* 0x000fe20003800200 */
[----:B------:R-:W-:Y:S01]  /*36e0*/  I2FP.F32.U32 R12, R12 ;  /* 0x0000000c000c7245 */ /* 0x000fe20000201000 */
[----:B------:R-:W-:-:S04]  /*36f0*/  FFMA R13, R24, R23, -0.0013887860113754868507 ;  /* 0xbab607ed180d7423 */ /* 0x000fc80000000017 */
[----:B------:R-:W-:Y:S01]  /*3700*/  FMUL R26, R12, 0.125 ;  /* 0x3e0000000c1a7820 */ /* 0x000fe20000400000 */
[----:B------:R-:W-:-:S04]  /*3710*/  LOP3.LUT R12, R29, 0x1, RZ, 0xc0, !PT ;  /* 0x000000011d0c7812 */ /* 0x000fc800078ec0ff */
[----:B------:R-:W-:Y:S01]  /*3720*/  ISETP.NE.U32.AND P0, PT, R12, 0x1, PT ;  /* 0x000000010c00780c */ /* 0x000fe20003f05070 */
[----:B------:R-:W0:Y:S01]  /*3730*/  FRND.FLOOR R26, R26 ;  /* 0x0000001a001a7307 */ /* 0x000e220000205000 */
[----:B------:R-:W-:Y:S02]  /*3740*/  IMAD.MOV.U32 R12, RZ, RZ, 0x3d2aaabb ;  /* 0x3d2aaabbff0c7424 */ /* 0x000fe400078e00ff */
[----:B------:R-:W-:Y:S01]  /*3750*/  FSEL R27, R13, -0.00019574658654164522886, !P0 ;  /* 0xb94d41530d1b7808 */ /* 0x000fe20004000000 */
[----:B------:R-:W-:Y:S01]  /*3760*/  IMAD.MOV.U32 R13, RZ, RZ, 0x3effffff ;  /* 0x3effffffff0d7424 */ /* 0x000fe200078e00ff */
[----:B------:R-:W-:Y:S02]  /*3770*/  FSEL R28, R28, 1, P0 ;  /* 0x3f8000001c1c7808 */ /* 0x000fe40000000000 */
[----:B------:R-:W-:Y:S02]  /*3780*/  FSEL R31, R12, 0.0083327032625675201416, !P0 ;  /* 0x3c0885e40c1f7808 */ /* 0x000fe40004000000 */
[----:B------:R-:W-:-:S03]  /*3790*/  FSEL R29, -R13, -0.16666662693023681641, !P0 ;  /* 0xbe2aaaa80d1d7808 */ /* 0x000fc60004000100 */
[----:B------:R-:W-:Y:S01]  /*37a0*/  FFMA R27, R24, R27, R31 ;  /* 0x0000001b181b7223 */ /* 0x000fe2000000001f */
[----:B0-----:R-:W-:-:S03]  /*37b0*/  FMUL R30, R26, 4 ;  /* 0x408000001a1e7820 */ /* 0x001fc60000400000 */
[C---:B------:R-:W-:Y:S01]  /*37c0*/  FFMA R29, R24.reuse, R27, R29 ;  /* 0x0000001b181d7223 */ /* 0x040fe2000000001d */
[----:B------:R-:W-:Y:S01]  /*37d0*/  FFMA R27, R24, R28, RZ ;  /* 0x0000001c181b7223 */ /* 0x000fe200000000ff */
[----:B------:R-:W-:-:S03]  /*37e0*/  FMUL R26, R30, 0.098125003278255462646 ;  /* 0x3dc8f5c31e1a7820 */ /* 0x000fc60000400000 */
[----:B------:R-:W-:Y:S01]  /*37f0*/  FFMA R28, R27, R29, R28 ;  /* 0x0000001d1b1c7223 */ /* 0x000fe2000000001c */
[C---:B------:R-:W-:Y:S01]  /*3800*/  FMUL R24, R26.reuse, 0.63661974668502807617 ;  /* 0x3f22f9831a187820 */ /* 0x040fe20000400000 */
[----:B------:R-:W-:Y:S02]  /*3810*/  FSETP.GE.AND P2, PT, |R26|, 105615, PT ;  /* 0x47ce47801a00780b */ /* 0x000fe40003f46200 */
[----:B------:R-:W-:Y:S01]  /*3820*/  @P1 FADD R28, RZ, -R28 ;  /* 0x8000001cff1c1221 */ /* 0x000fe20000000000 */
[----:B------:R-:W0:Y:S03]  /*3830*/  F2I.NTZ R27, R24 ;  /* 0x00000018001b7305 */ /* 0x000e260000203100 */
[-C--:B------:R-:W-:Y:S01]  /*3840*/  FMUL R29, R15, R28.reuse ;  /* 0x0000001c0f1d7220 */ /* 0x080fe20000400000 */
[----:B------:R-:W-:-:S03]  /*3850*/  FMUL R28, R14, R28 ;  /* 0x0000001c0e1c7220 */ /* 0x000fc60000400000 */
[-C--:B------:R-:W-:Y:S01]  /*3860*/  FFMA R14, R14, R25.reuse, R29 ;  /* 0x000000190e0e7223 */ /* 0x080fe2000000001d */
[----:B------:R-:W-:-:S05]  /*3870*/  FFMA R15, R15, R25, -R28 ;  /* 0x000000190f0f7223 */ /* 0x000fca000000081c */
[----:B------:R1:W-:Y:S01]  /*3880*/  STS.64 [R2+0x18], R14 ;  /* 0x0000180e02007388 */ /* 0x0003e20000000a00 */
[----:B0-----:R-:W-:-:S05]  /*3890*/  I2FP.F32.S32 R29, R27 ;  /* 0x0000001b001d7245 */ /* 0x001fca0000201400 */
[----:B------:R-:W-:-:S04]  /*38a0*/  FFMA R28, R29, -1.5707962512969970703, R26 ;  /* 0xbfc90fda1d1c7823 */ /* 0x000fc8000000001a */
[----:B------:R-:W-:Y:S01]  /*38b0*/  FFMA R28, R29, -7.5497894158615963534e-08, R28 ;  /* 0xb3a221681d1c7823 */ /* 0x000fe2000000001c */
[----:B-1----:R-:W-:-:S03]  /*38c0*/  P2R R14, PR, RZ, 0x4 ;  /* 0x00000004ff0e7803 */ /* 0x002fc60000000000 */
[----:B------:R-:W-:Y:S01]  /*38d0*/  FFMA R29, R29, -5.3903029534742383927e-15, R28 ;  /* 0xa7c234c51d1d7823 */ /* 0x000fe2000000001c */
[----:B------:R-:W-:-:S04]  /*38e0*/  IMAD.MOV.U32 R28, RZ, RZ, R27 ;  /* 0x000000ffff1c7224 */ /* 0x000fc800078e001b */
[----:B------:R-:W-:Y:S01]  /*38f0*/  MOV R30, R29 ;  /* 0x0000001d001e7202 */ /* 0x000fe20000000f00 */
[----:B------:R-:W-:Y:S06]  /*3900*/  @!P2 BRA `(.L_x_37) ;  /* 0x000000040078a947 */ /* 0x000fec0003800000 */
[----:B------:R-:W-:-:S13]  /*3910*/  FSETP.NEU.AND P0, PT, |R26|, +INF , PT ;  /* 0x7f8000001a00780b */ /* 0x000fda0003f0d200 */
[----:B------:R-:W-:Y:S05]  /*3920*/  @!P0 BRA `(.L_x_38) ;  /* 0x0000000400688947 */ /* 0x000fea0003800000 */
[----:B------:R-:W-:Y:S01]  /*3930*/  IMAD.SHL.U32 R14, R26, 0x100, RZ ;  /* 0x000001001a0e7824 */ /* 0x000fe200078e00ff */
[----:B------:R-:W0:Y:S01]  /*3940*/  LDCU.64 UR8, c[0x4][URZ] ;  /* 0x01000000ff0877ac */ /* 0x000e220008000a00 */
[----:B------:R-:W-:Y:S02]  /*3950*/  IMAD.MOV.U32 R27, RZ, RZ, RZ ;  /* 0x000000ffff1b7224 */ /* 0x000fe400078e00ff */
[----:B------:R-:W-:Y:S01]  /*3960*/  IMAD.MOV.U32 R31, RZ, RZ, RZ ;  /* 0x000000ffff1f7224 */ /* 0x000fe200078e00ff */
[----:B------:R-:W-:Y:S01]  /*3970*/  LOP3.LUT R30, R14, 0x80000000, RZ, 0xfc, !PT ;  /* 0x800000000e1e7812 */ /* 0x000fe200078efcff */
[----:B------:R-:W-:Y:S01]  /*3980*/  UMOV UR5, URZ ;  /* 0x000000ff00057c82 */ /* 0x000fe20008000000 */
[----:B------:R-:W-:-:S05]  /*3990*/  UMOV UR4, URZ ;  /* 0x000000ff00047c82 */ /* 0x000fca0008000000 */
.L_x_39:
[----:B0-----:R-:W-:Y:S01]  /*39a0*/  IMAD.U32 R15, RZ, RZ, UR9 ;  /* 0x00000009ff0f7e24 */ /* 0x001fe2000f8e00ff */
[----:B------:R-:W-:-:S05]  /*39b0*/  MOV R14, UR8 ;  /* 0x00000008000e7c02 */ /* 0x000fca0008000f00 */
        /* <DEDUP_REMOVED lines=16> */
[----:B------:R-:W-:Y:S01]  /*3ac0*/  IADD3 R31, PT, PT, R31, 0x4, RZ ;  /* 0x000000041f1f7810 */ /* 0x000fe20007ffe0ff */
[--C-:B------:R-:W-:Y:S02]  /*3ad0*/  @P3 IMAD.MOV.U32 R20, RZ, RZ, R24.reuse ;  /* 0x000000ffff143224 */ /* 0x100fe400078e0018 */
[--C-:B------:R-:W-:Y:S02]  /*3ae0*/  @P4 IMAD.MOV.U32 R21, RZ, RZ, R24.reuse ;  /* 0x000000ffff154224 */ /* 0x100fe400078e0018 */
[----:B------:R-:W-:-:S06]  /*3af0*/  @P5 IMAD.MOV.U32 R22, RZ, RZ, R24 ;  /* 0x000000ffff165224 */ /* 0x000fcc00078e0018 */
[----:B------:R-:W-:Y:S01]  /*3b00*/  @P2 MOV R5, R24 ;  /* 0x0000001800052202 */ /* 0x000fe20000000f00 */
        /* <DEDUP_REMOVED lines=20> */
[----:B------:R-:W-:Y:S01]  /*3c50*/  @P0 IMAD.MOV.U32 R30, RZ, RZ, R5 ;  /* 0x000000ffff1e0224 */ /* 0x000fe200078e0005 */
[----:B------:R-:W-:Y:S01]  /*3c60*/  @P1 MOV R15, R5 ;  /* 0x00000005000f1202 */ /* 0x000fe20000000f00 */
[--C-:B------:R-:W-:Y:S02]  /*3c70*/  @P2 IMAD.MOV.U32 R15, RZ, RZ, R20.reuse ;  /* 0x000000ffff0f2224 */ /* 0x100fe400078e0014 */
[----:B------:R-:W-:-:S02]  /*3c80*/  @P1 IMAD.MOV.U32 R30, RZ, RZ, R20 ;  /* 0x000000ffff1e1224 */ /* 0x000fc400078e0014 */
[----:B------:R-:W-:Y:S02]  /*3c90*/  @P2 IMAD.MOV.U32 R30, RZ, RZ, R21 ;  /* 0x000000ffff1e2224 */ /* 0x000fe400078e0015 */
[----:B------:R-:W-:Y:S01]  /*3ca0*/  @P3 MOV R15, R21 ;  /* 0x00000015000f3202 */ /* 0x000fe20000000f00 */
[----:B------:R-:W-:-:S03]  /*3cb0*/  @P3 IMAD.MOV.U32 R30, RZ, RZ, R22 ;  /* 0x000000ffff1e3224 */ /* 0x000fc600078e0016 */
[----:B------:R-:W-:Y:S01]  /*3cc0*/  @P4 IMAD.MOV.U32 R15, RZ, RZ, R22 ;  /* 0x000000ffff0f4224 */ /* 0x000fe200078e0016 */
[----:B------:R-:W-:Y:S01]  /*3cd0*/  @P5 MOV R15, R27 ;  /* 0x0000001b000f5202 */ /* 0x000fe20000000f00 */
[----:B------:R-:W-:-:S04]  /*3ce0*/  @P4 IMAD.MOV.U32 R30, RZ, RZ, R27 ;  /* 0x000000ffff1e4224 */ /* 0x000fc800078e001b */
[----:B------:R-:W-:Y:S01]  /*3cf0*/  IMAD.MOV.U32 R24, RZ, RZ, R15 ;  /* 0x000000ffff187224 */ /* 0x000fe200078e000f */
        /* <DEDUP_REMOVED lines=10> */
[----:B------:R-:W-:-:S04]  /*3da0*/  @P0 MOV R25, R27 ;  /* 0x0000001b00190202 */ /* 0x000fc80000000f00 */
[----:B------:R-:W-:-:S07]  /*3db0*/  SHF.L.W.U32.HI R24, R25, R15, R24 ;  /* 0x0000000f19187219 */ /* 0x000fce0000010e18 */
.L_x_41:
[----:B------:R-:W-:Y:S05]  /*3dc0*/  BSYNC.RECONVERGENT B1 ;  /* 0x0000000000017941 */ /* 0x000fea0003800200 */
.L_x_40:
        /* <DEDUP_REMOVED lines=16> */
.L_x_38:
[----:B------:R-:W-:Y:S01]  /*3ed0*/  FMUL R30, RZ, R26 ;  /* 0x0000001aff1e7220 */ /* 0x000fe20000400000 */
[----:B------:R-:W-:-:S07]  /*3ee0*/  IMAD.MOV.U32 R27, RZ, RZ, RZ ;  /* 0x000000ffff1b7224 */ /* 0x000fce00078e00ff */
.L_x_37:
[----:B------:R-:W-:Y:S05]  /*3ef0*/  BSYNC.RECONVERGENT B0 ;  /* 0x0000000000007941 */ /* 0x000fea0003800200 */
.L_x_36:
[----:B------:R-:W-:Y:S01]  /*3f00*/  FMUL R15, R30, R30 ;  /* 0x0000001e1e0f7220 */ /* 0x000fe20000400000 */
[C---:B------:R-:W-:Y:S01]  /*3f10*/  LOP3.LUT R24, R27.reuse, 0x1, RZ, 0xc0, !PT ;  /* 0x000000011b187812 */ /* 0x040fe200078ec0ff */
[----:B------:R-:W-:Y:S01]  /*3f20*/  VIADD R25, R27, 0x1 ;  /* 0x000000011b197836 */ /* 0x000fe20000000000 */
[----:B------:R-:W-:Y:S01]  /*3f30*/  FSETP.GE.AND P2, PT, |R26|, 105615, PT ;  /* 0x47ce47801a00780b */ /* 0x000fe20003f46200 */
[----:B------:R-:W-:Y:S01]  /*3f40*/  FFMA R14, R15, R23, -0.0013887860113754868507 ;  /* 0xbab607ed0f0e7423 */ /* 0x000fe20000000017 */
[----:B------:R-:W-:Y:S01]  /*3f50*/  ISETP.NE.U32.AND P0, PT, R24, 0x1, PT ;  /* 0x000000011800780c */ /* 0x000fe20003f05070 */
[----:B------:R-:W-:Y:S01]  /*3f60*/  BSSY.RECONVERGENT B0, `(.L_x_42) ;  /* 0x0000068000007945 */ /* 0x000fe20003800200 */
[----:B------:R-:W-:Y:S02]  /*3f70*/  LOP3.LUT P1, RZ, R25, 0x2, RZ, 0xc0, !PT ;  /* 0x0000000219ff7812 */ /* 0x000fe4000782c0ff */
[----:B------:R-:W-:Y:S02]  /*3f80*/  FSEL R24, R14, -0.00019574658654164522886, P0 ;  /* 0xb94d41530e187808 */ /* 0x000fe40000000000 */
[----:B------:R-:W-:-:S02]  /*3f90*/  FSEL R32, R7, 0.041666727513074874878, !P0 ;  /* 0x3d2aaabb07207808 */ /* 0x000fc40004000000 */
[----:B------:R-:W-:Y:S02]  /*3fa0*/  FSEL R14, R30, 1, !P0 ;  /* 0x3f8000001e0e7808 */ /* 0x000fe40004000000 */
[----:B------:R-:W-:Y:S01]  /*3fb0*/  FSEL R25, -R6, -0.4999999701976776123, !P0 ;  /* 0xbeffffff06197808 */ /* 0x000fe20004000100 */
[C---:B------:R-:W-:Y:S02]  /*3fc0*/  FFMA R24, R15.reuse, R24, R32 ;  /* 0x000000180f187223 */ /* 0x040fe40000000020 */
[C---:B------:R-:W-:Y:S02]  /*3fd0*/  FFMA R27, R15.reuse, R14, RZ ;  /* 0x0000000e0f1b7223 */ /* 0x040fe400000000ff */
[----:B------:R-:W-:-:S04]  /*3fe0*/  FFMA R24, R15, R24, R25 ;  /* 0x000000180f187223 */ /* 0x000fc80000000019 */
[----:B------:R-:W-:-:S04]  /*3ff0*/  FFMA R27, R27, R24, R14 ;  /* 0x000000181b1b7223 */ /* 0x000fc8000000000e */
[----:B------:R-:W-:Y:S01]  /*4000*/  @P1 FADD R27, RZ, -R27 ;  /* 0x8000001bff1b1221 */ /* 0x000fe20000000000 */
[----:B------:R-:W-:Y:S06]  /*4010*/  @!P2 BRA `(.L_x_43) ;  /* 0x000000040070a947 */ /* 0x000fec0003800000 */
[----:B------:R-:W-:-:S13]  /*4020*/  FSETP.NEU.AND P0, PT, |R26|, +INF , PT ;  /* 0x7f8000001a00780b */ /* 0x000fda0003f0d200 */
[----:B------:R-:W-:Y:S05]  /*4030*/  @!P0 BRA `(.L_x_44) ;  /* 0x0000000400608947 */ /* 0x000fea0003800000 */
[----:B------:R-:W-:Y:S02]  /*4040*/  SHF.L.U32 R14, R26, 0x8, RZ ;  /* 0x000000081a0e7819 */ /* 0x000fe400000006ff */
[----:B------:R-:W-:Y:S01]  /*4050*/  CS2R R28, SRZ ;  /* 0x00000000001c7805 */ /* 0x000fe2000001ff00 */
[----:B------:R-:W0:Y:S01]  /*4060*/  LDCU.64 UR8, c[0x4][URZ] ;  /* 0x01000000ff0877ac */ /* 0x000e220008000a00 */
[----:B------:R-:W-:Y:S01]  /*4070*/  LOP3.LUT R31, R14, 0x80000000, RZ, 0xfc, !PT ;  /* 0x800000000e1f7812 */ /* 0x000fe200078efcff */
[----:B------:R-:W-:Y:S01]  /*4080*/  UMOV UR5, URZ ;  /* 0x000000ff00057c82 */ /* 0x000fe20008000000 */
[----:B------:R-:W-:-:S05]  /*4090*/  UMOV UR4, URZ ;  /* 0x000000ff00047c82 */ /* 0x000fca0008000000 */
.L_x_45:
        /* <DEDUP_REMOVED lines=37> */
[----:B------:R-:W-:Y:S02]  /*42f0*/  @P3 MOV R28, R3 ;  /* 0x00000003001c3202 */ /* 0x000fe40000000f00 */
[C---:B------:R-:W-:Y:S01]  /*4300*/  ISETP.EQ.AND P3, PT, R25.reuse, -0x4, PT ;  /* 0xfffffffc1900780c */ /* 0x040fe20003f62270 */
[----:B------:R-:W-:Y:S02]  /*4310*/  @P4 IMAD.MOV.U32 R14, RZ, RZ, R3 ;  /* 0x000000ffff0e4224 */ /* 0x000fe400078e0003 */
[--C-:B------:R-:W-:Y:S01]  /*4320*/  @P4 IMAD.MOV.U32 R28, RZ, RZ, R4.reuse ;  /* 0x000000ffff1c4224 */ /* 0x100fe200078e0004 */
[----:B------:R-:W-:Y:S01]  /*4330*/  ISETP.EQ.AND P4, PT, R25, 0x4, PT ;  /* 0x000000041900780c */ /* 0x000fe20003f82270 */
[----:B------:R-:W-:Y:S01]  /*4340*/  @P2 IMAD.MOV.U32 R14, RZ, RZ, R4 ;  /* 0x000000ffff0e2224 */ /* 0x000fe200078e0004 */
[----:B------:R-:W-:Y:S01]  /*4350*/  @P2 MOV R28, R5 ;  /* 0x00000005001c2202 */ /* 0x000fe20000000f00 */
[----:B------:R-:W-:Y:S02]  /*4360*/  @P1 IMAD.MOV.U32 R14, RZ, RZ, R5 ;  /* 0x000000ffff0e1224 */ /* 0x000fe400078e0005 */
[--C-:B------:R-:W-:Y:S01]  /*4370*/  @P1 IMAD.MOV.U32 R28, RZ, RZ, R20.reuse ;  /* 0x000000ffff1c1224 */ /* 0x100fe200078e0014 */
[----:B------:R-:W-:Y:S01]  /*4380*/  @P0 MOV R28, R21 ;  /* 0x00000015001c0202 */ /* 0x000fe20000000f00 */
[----:B------:R-:W-:-:S02]  /*4390*/  @P0 IMAD.MOV.U32 R14, RZ, RZ, R20 ;  /* 0x000000ffff0e0224 */ /* 0x000fc400078e0014 */
[----:B------:R-:W-:Y:S02]  /*43a0*/  @P3 IMAD.MOV.U32 R14, RZ, RZ, R21 ;  /* 0x000000ffff0e3224 */ /* 0x000fe400078e0015 */
[--C-:B------:R-:W-:Y:S01]  /*43b0*/  @P3 IMAD.MOV.U32 R28, RZ, RZ, R22.reuse ;  /* 0x000000ffff1c3224 */ /* 0x100fe200078e0016 */
[----:B------:R-:W-:Y:S01]  /*43c0*/  @P5 MOV R28, R29 ;  /* 0x0000001d001c5202 */ /* 0x000fe20000000f00 */
[----:B------:R-:W-:Y:S02]  /*43d0*/  @P5 IMAD.MOV.U32 R14, RZ, RZ, R22 ;  /* 0x000000ffff0e5224 */ /* 0x000fe400078e0016 */
[----:B------:R-:W-:Y:S01]  /*43e0*/  @P4 IMAD.MOV.U32 R14, RZ, RZ, R29 ;  /* 0x000000ffff0e4224 */ /* 0x000fe200078e001d */
[----:B------:R-:W-:Y:S06]  /*43f0*/  @!P6 BRA `(.L_x_47) ;  /* 0x00000000002ce947 */ /* 0x000fec0003800000 */
[----:B------:R-:W-:Y:S02]  /*4400*/  @P2 IMAD.MOV.U32 R15, RZ, RZ, R3 ;  /* 0x000000ffff0f2224 */ /* 0x000fe400078e0003 */
[----:B------:R-:W-:Y:S01]  /*4410*/  @P1 IMAD.MOV.U32 R15, RZ, RZ, R4 ;  /* 0x000000ffff0f1224 */ /* 0x000fe200078e0004 */
[----:B------:R-:W-:Y:S01]  /*4420*/  @P0 MOV R15, R5 ;  /* 0x00000005000f0202 */ /* 0x000fe20000000f00 */
[----:B------:R-:W-:Y:S01]  /*4430*/  @P3 IMAD.MOV.U32 R15, RZ, RZ, R20 ;  /* 0x000000ffff0f3224 */ /* 0x000fe200078e0014 */
[----:B------:R-:W-:Y:S01]  /*4440*/  ISETP.EQ.AND P0, PT, R25, 0x8, PT ;  /* 0x000000081900780c */ /* 0x000fe20003f02270 */
[----:B------:R-:W-:Y:S01]  /*4450*/  @P5 IMAD.MOV.U32 R15, RZ, RZ, R21 ;  /* 0x000000ffff0f5224 */ /* 0x000fe200078e0015 */
[----:B------:R-:W-:Y:S01]  /*4460*/  LOP3.LUT R25, R24, 0x1f, RZ, 0xc0, !PT ;  /* 0x0000001f18197812 */ /* 0x000fe200078ec0ff */
[----:B------:R-:W-:-:S03]  /*4470*/  @P4 IMAD.MOV.U32 R15, RZ, RZ, R22 ;  /* 0x000000ffff0f4224 */ /* 0x000fc600078e0016 */
[----:B------:R-:W-:-:S07]  /*4480*/  SHF.L.W.U32.HI R28, R14, R25, R28 ;  /* 0x000000190e1c7219 */ /* 0x000fce0000010e1c */
[----:B------:R-:W-:-:S04]  /*4490*/  @P0 MOV R15, R29 ;  /* 0x0000001d000f0202 */ /* 0x000fc80000000f00 */
[----:B------:R-:W-:-:S07]  /*44a0*/  SHF.L.W.U32.HI R14, R15, R25, R14 ;  /* 0x000000190f0e7219 */ /* 0x000fce0000010e0e */
.L_x_47:
[----:B------:R-:W-:Y:S05]  /*44b0*/  BSYNC.RECONVERGENT B1 ;  /* 0x0000000000017941 */ /* 0x000fea0003800200 */
.L_x_46:
        /* <DEDUP_REMOVED lines=16> */
.L_x_44:
[----:B------:R-:W-:Y:S01]  /*45c0*/  FMUL R29, RZ, R26 ;  /* 0x0000001aff1d7220 */ /* 0x000fe20000400000 */
[----:B------:R-:W-:-:S07]  /*45d0*/  IMAD.MOV.U32 R28, RZ, RZ, RZ ;  /* 0x000000ffff1c7224 */ /* 0x000fce00078e00ff */
.L_x_43:
[----:B------:R-:W-:Y:S05]  /*45e0*/  BSYNC.RECONVERGENT B0 ;  /* 0x0000000000007941 */ /* 0x000fea0003800200 */
.L_x_42:
[----:B------:R-:W-:Y:S02]  /*45f0*/  VIADD R14, R0, 0x5 ;  /* 0x00000005000e7836 */ /* 0x000fe40000000000 */
[----:B------:R-:W-:Y:S01]  /*4600*/  FMUL R24, R29, R29 ;  /* 0x0000001d1d187220 */ /* 0x000fe20000400000 */
[C---:B------:R-:W-:Y:S01]  /*4610*/  LOP3.LUT R15, R28.reuse, 0x1, RZ, 0xc0, !PT ;  /* 0x000000011c0f7812 */ /* 0x040fe200078ec0ff */
[----:B------:R-:W-:Y:S01]  /*4620*/  BSSY.RECONVERGENT B0, `(.L_x_48) ;  /* 0x0000080000007945 */ /* 0x000fe20003800200 */
[----:B------:R-:W-:Y:S02]  /*4630*/  LOP3.LUT P1, RZ, R28, 0x2, RZ, 0xc0, !PT ;  /* 0x000000021cff7812 */ /* 0x000fe4000782c0ff */
[----:B------:R-:W-:Y:S02]  /*4640*/  I2FP.F32.U32 R14, R14 ;  /* 0x0000000e000e7245 */ /* 0x000fe40000201000 */
[----:B------:R-:W-:-:S03]  /*4650*/  ISETP.NE.U32.AND P0, PT, R15, 0x1, PT ;  /* 0x000000010f00780c */ /* 0x000fc60003f05070 */
[----:B------:R-:W-:Y:S01]  /*4660*/  FMUL R26, R14, 0.125 ;  /* 0x3e0000000e1a7820 */ /* 0x000fe20000400000 */
[----:B------:R-:W-:Y:S01]  /*4670*/  FFMA R14, R24, R23, -0.0013887860113754868507 ;  /* 0xbab607ed180e7423 */ /* 0x000fe20000000017 */
[----:B------:R-:W-:Y:S02]  /*4680*/  FSEL R25, R12, 0.0083327032625675201416, !P0 ;  /* 0x3c0885e40c197808 */ /* 0x000fe40004000000 */
[----:B------:R-:W-:Y:S02]  /*4690*/  FSEL R31, -R13, -0.16666662693023681641, !P0 ;  /* 0xbe2aaaa80d1f7808 */ /* 0x000fe40004000100 */
[----:B------:R-:W0:Y:S01]  /*46a0*/  FRND.FLOOR R26, R26 ;  /* 0x0000001a001a7307 */ /* 0x000e220000205000 */
[----:B------:R-:W-:Y:S02]  /*46b0*/  FSEL R15, R14, -0.00019574658654164522886, !P0 ;  /* 0xb94d41530e0f7808 */ /* 0x000fe40004000000 */
[----:B------:R-:W-:-:S03]  /*46c0*/  FSEL R14, R29, 1, P0 ;  /* 0x3f8000001d0e7808 */ /* 0x000fc60000000000 */
[----:B------:R-:W-:-:S04]  /*46d0*/  FFMA R25, R24, R15, R25 ;  /* 0x0000000f18197223 */ /* 0x000fc80000000019 */
[C---:B------:R-:W-:Y:S01]  /*46e0*/  FFMA R31, R24.reuse, R25, R31 ;  /* 0x00000019181f7223 */ /* 0x040fe2000000001f */
[----:B------:R-:W-:Y:S01]  /*46f0*/  FFMA R25, R24, R14, RZ ;  /* 0x0000000e18197223 */ /* 0x000fe200000000ff */
[----:B0-----:R-:W-:-:S03]  /*4700*/  FMUL R15, R26, 5 ;  /* 0x40a000001a0f7820 */ /* 0x001fc60000400000 */
[----:B------:R-:W-:Y:S01]  /*4710*/  FFMA R25, R25, R31, R14 ;  /* 0x0000001f19197223 */ /* 0x000fe2000000000e */
[----:B------:R-:W-:-:S03]  /*4720*/  FMUL R15, R15, 0.098125003278255462646 ;  /* 0x3dc8f5c30f0f7820 */ /* 0x000fc60000400000 */
[----:B------:R-:W-:Y:S01]  /*4730*/  @P1 FADD R25, RZ, -R25 ;  /* 0x80000019ff191221 */ /* 0x000fe20000000000 */
[C---:B------:R-:W-:Y:S01]  /*4740*/  FMUL R26, R15.reuse, 0.63661974668502807617 ;  /* 0x3f22f9830f1a7820 */ /* 0x040fe20000400000 */
[----:B------:R-:W-:Y:S02]  /*4750*/  FSETP.GE.AND P2, PT, |R15|, 105615, PT ;  /* 0x47ce47800f00780b */ /* 0x000fe40003f46200 */
[CC--:B------:R-:W-:Y:S01]  /*4760*/  FMUL R29, R17.reuse, R25.reuse ;  /* 0x00000019111d7220 */ /* 0x0c0fe20000400000 */
[C---:B------:R-:W-:Y:S01]  /*4770*/  FMUL R24, R16.reuse, R25 ;  /* 0x0000001910187220 */ /* 0x040fe20000400000 */
[----:B------:R-:W0:Y:S02]  /*4780*/  F2I.NTZ R14, R26 ;  /* 0x0000001a000e7305 */ /* 0x000e240000203100 */
[-C--:B------:R-:W-:Y:S01]  /*4790*/  FFMA R16, R16, R27.reuse, R29 ;  /* 0x0000001b10107223 */ /* 0x080fe2000000001d */
[----:B------:R-:W-:-:S05]  /*47a0*/  FFMA R17, R17, R27, -R24 ;  /* 0x0000001b11117223 */ /* 0x000fca0000000818 */
[----:B------:R1:W-:Y:S01]  /*47b0*/  STS.64 [R2+0x20], R16 ;  /* 0x0000201002007388 */ /* 0x0003e20000000a00 */
[-C--:B0-----:R-:W-:Y:S02]  /*47c0*/  I2FP.F32.S32 R28, R14.reuse ;  /* 0x0000000e001c7245 */ /* 0x081fe40000201400 */
[----:B------:R-:W-:-:S03]  /*47d0*/  MOV R27, R14 ;  /* 0x0000000e001b7202 */ /* 0x000fc60000000f00 */
[----:B------:R-:W-:Y:S01]  /*47e0*/  FFMA R25, R28, -1.5707962512969970703, R15 ;  /* 0xbfc90fda1c197823 */ /* 0x000fe2000000000f */
[----:B-1----:R-:W-:-:S03]  /*47f0*/  P2R R16, PR, RZ, 0x4 ;  /* 0x00000004ff107803 */ /* 0x002fc60000000000 */
        /* <DEDUP_REMOVED lines=13> */
.L_x_51:
        /* <DEDUP_REMOVED lines=66> */
.L_x_53:
[----:B------:R-:W-:Y:S05]  /*4cf0*/  BSYNC.RECONVERGENT B1 ;  /* 0x0000000000017941 */ /* 0x000fea0003800200 */
.L_x_52:
        /* <DEDUP_REMOVED lines=16> */
.L_x_50:
[----:B------:R-:W-:Y:S01]  /*4e00*/  FMUL R26, RZ, R15 ;  /* 0x0000000fff1a7220 */ /* 0x000fe20000400000 */
[----:B------:R-:W-:-:S07]  /*4e10*/  IMAD.MOV.U32 R14, RZ, RZ, RZ ;  /* 0x000000ffff0e7224 */ /* 0x000fce00078e00ff */
.L_x_49:
[----:B------:R-:W-:Y:S05]  /*4e20*/  BSYNC.RECONVERGENT B0 ;  /* 0x0000000000007941 */ /* 0x000fea0003800200 */
.L_x_48:
[----:B------:R-:W-:Y:S01]  /*4e30*/  FMUL R16, R26, R26 ;  /* 0x0000001a1a107220 */ /* 0x000fe20000400000 */
[C---:B------:R-:W-:Y:S01]  /*4e40*/  LOP3.LUT R24, R14.reuse, 0x1, RZ, 0xc0, !PT ;  /* 0x000000010e187812 */ /* 0x040fe200078ec0ff */
[----:B------:R-:W-:Y:S01]  /*4e50*/  BSSY.RECONVERGENT B0, `(.L_x_54) ;  /* 0x000006d000007945 */ /* 0x000fe20003800200 */
[----:B------:R-:W-:Y:S01]  /*4e60*/  IADD3 R14, PT, PT, R14, 0x1, RZ ;  /* 0x000000010e0e7810 */ /* 0x000fe20007ffe0ff */
[----:B------:R-:W-:Y:S01]  /*4e70*/  FFMA R17, R16, R23, -0.0013887860113754868507 ;  /* 0xbab607ed10117423 */ /* 0x000fe20000000017 */
[----:B------:R-:W-:Y:S02]  /*4e80*/  ISETP.NE.U32.AND P0, PT, R24, 0x1, PT ;  /* 0x000000011800780c */ /* 0x000fe40003f05070 */
[----:B------:R-:W-:Y:S02]  /*4e90*/  FSETP.GE.AND P2, PT, |R15|, 105615, PT ;  /* 0x47ce47800f00780b */ /* 0x000fe40003f46200 */
        /* <DEDUP_REMOVED lines=20> */
.L_x_57:
[----:B0-----:R-:W-:Y:S01]  /*4fe0*/  MOV R16, UR8 ;  /* 0x0000000800107c02 */ /* 0x001fe20008000f00 */
        /* <DEDUP_REMOVED lines=11> */
[C---:B------:R-:W-:Y:S02]  /*50a0*/  ISETP.EQ.AND P5, PT, R28.reuse, 0x14, PT ;  /* 0x000000141c00780c */ /* 0x040fe40003fa2270 */
[----:B------:R-:W-:Y:S01]  /*50b0*/  IADD3 R28, PT, PT, R28, 0x4, RZ ;  /* 0x000000041c1c7810 */ /* 0x000fe20007ffe0ff */
[----:B--2---:R-:W-:-:S03]  /*50c0*/  IMAD.WIDE.U32 R24, R16, R29, RZ ;  /* 0x0000001d10187225 */ /* 0x004fc600078e00ff */
[----:B------:R-:W-:-:S04]  /*50d0*/  IADD3 R14, P6, PT, R24, R27, RZ ;  /* 0x0000001b180e7210 */ /* 0x000fc80007fde0ff */
[----:B------:R-:W-:Y:S01]  /*50e0*/  IADD3.X R27, PT, PT, R25, UR5, RZ, P6, !PT ;  /* 0x00000005191b7c10 */ /* 0x000fe2000b7fe4ff */
[--C-:B------:R-:W-:Y:S01]  /*50f0*/  @P0 IMAD.MOV.U32 R3, RZ, RZ, R14.reuse ;  /* 0x000000ffff030224 */ /* 0x100fe200078e000e */
[----:B------:R-:W-:Y:S01]  /*5100*/  @P2 MOV R5, R14 ;  /* 0x0000000e00052202 */ /* 0x000fe20000000f00 */
        /* <DEDUP_REMOVED lines=18> */
[----:B------:R-:W-:Y:S01]  /*5230*/  @P3 IMAD.MOV.U32 R14, RZ, RZ, R3 ;  /* 0x000000ffff0e3224 */ /* 0x000fe200078e0003 */
[C---:B------:R-:W-:Y:S01]  /*5240*/  ISETP.EQ.AND P3, PT, R25.reuse, -0x4, PT ;  /* 0xfffffffc1900780c */ /* 0x040fe20003f62270 */
[--C-:B------:R-:W-:Y:S01]  /*5250*/  @P4 IMAD.MOV.U32 R14, RZ, RZ, R4.reuse ;  /* 0x000000ffff0e4224 */ /* 0x100fe200078e0004 */
[----:B------:R-:W-:Y:S01]  /*5260*/  @P4 MOV R16, R3 ;  /* 0x0000000300104202 */ /* 0x000fe20000000f00 */
[----:B------:R-:W-:Y:S01]  /*5270*/  @P2 IMAD.MOV.U32 R16, RZ, RZ, R4 ;  /* 0x000000ffff102224 */ /* 0x000fe200078e0004 */
[----:B------:R-:W-:Y:S01]  /*5280*/  ISETP.EQ.AND P4, PT, R25, 0x4, PT ;  /* 0x000000041900780c */ /* 0x000fe20003f82270 */
[----:B------:R-:W-:Y:S01]  /*5290*/  @P2 IMAD.MOV.U32 R14, RZ, RZ, R5 ;  /* 0x000000ffff0e2224 */ /* 0x000fe200078e0005 */
[----:B------:R-:W-:Y:S01]  /*52a0*/  @P1 MOV R16, R5 ;  /* 0x0000000500101202 */ /* 0x000fe20000000f00 */
[--C-:B------:R-:W-:Y:S02]  /*52b0*/  @P1 IMAD.MOV.U32 R14, RZ, RZ, R20.reuse ;  /* 0x000000ffff0e1224 */ /* 0x100fe400078e0014 */
[----:B------:R-:W-:-:S02]  /*52c0*/  @P0 IMAD.MOV.U32 R16, RZ, RZ, R20 ;  /* 0x000000ffff100224 */ /* 0x000fc400078e0014 */
[----:B------:R-:W-:Y:S02]  /*52d0*/  @P0 IMAD.MOV.U32 R14, RZ, RZ, R21 ;  /* 0x000000ffff0e0224 */ /* 0x000fe400078e0015 */
[----:B------:R-:W-:Y:S01]  /*52e0*/  @P3 MOV R16, R21 ;  /* 0x0000001500103202 */ /* 0x000fe20000000f00 */
[--C-:B------:R-:W-:Y:S02]  /*52f0*/  @P3 IMAD.MOV.U32 R14, RZ, RZ, R22.reuse ;  /* 0x000000ffff0e3224 */ /* 0x100fe400078e0016 */
[----:B------:R-:W-:Y:S01]  /*5300*/  @P5 IMAD.MOV.U32 R16, RZ, RZ, R22 ;  /* 0x000000ffff105224 */ /* 0x000fe200078e0016 */
[----:B------:R-:W-:Y:S01]  /*5310*/  @P4 MOV R16, R27 ;  /* 0x0000001b00104202 */ /* 0x000fe20000000f00 */
[----:B------:R-:W-:Y:S01]  /*5320*/  @P5 IMAD.MOV.U32 R14, RZ, RZ, R27 ;  /* 0x000000ffff0e5224 */ /* 0x000fe200078e001b */
[----:B------:R-:W-:Y:S06]  /*5330*/  @!P6 BRA `(.L_x_59) ;  /* 0x00000000002ce947 */ /* 0x000fec0003800000 */
[----:B------:R-:W-:Y:S02]  /*5340*/  @P2 IMAD.MOV.U32 R17, RZ, RZ, R3 ;  /* 0x000000ffff112224 */ /* 0x000fe400078e0003 */
[----:B------:R-:W-:Y:S02]  /*5350*/  @P1 IMAD.MOV.U32 R17, RZ, RZ, R4 ;  /* 0x000000ffff111224 */ /* 0x000fe400078e0004 */
[----:B------:R-:W-:Y:S01]  /*5360*/  @P0 IMAD.MOV.U32 R17, RZ, RZ, R5 ;  /* 0x000000ffff110224 */ /* 0x000fe200078e0005 */
[----:B------:R-:W-:Y:S02]  /*5370*/  ISETP.EQ.AND P0, PT, R25, 0x8, PT ;  /* 0x000000081900780c */ /* 0x000fe40003f02270 */
[----:B------:R-:W-:Y:S01]  /*5380*/  @P3 MOV R17, R20 ;  /* 0x0000001400113202 */ /* 0x000fe20000000f00 */
[----:B------:R-:W-:Y:S01]  /*5390*/  @P5 IMAD.MOV.U32 R17, RZ, RZ, R21 ;  /* 0x000000ffff115224 */ /* 0x000fe200078e0015 */
[----:B------:R-:W-:Y:S01]  /*53a0*/  LOP3.LUT R25, R24, 0x1f, RZ, 0xc0, !PT ;  /* 0x0000001f18197812 */ /* 0x000fe200078ec0ff */
[----:B------:R-:W-:-:S03]  /*53b0*/  @P4 IMAD.MOV.U32 R17, RZ, RZ, R22 ;  /* 0x000000ffff114224 */ /* 0x000fc600078e0016 */
[----:B------:R-:W-:-:S05]  /*53c0*/  SHF.L.W.U32.HI R14, R16, R25, R14 ;  /* 0x00000019100e7219 */ /* 0x000fca0000010e0e */
[----:B------:R-:W-:-:S05]  /*53d0*/  @P0 IMAD.MOV.U32 R17, RZ, RZ, R27 ;  /* 0x000000ffff110224 */ /* 0x000fca00078e001b */
[----:B------:R-:W-:-:S07]  /*53e0*/  SHF.L.W.U32.HI R16, R17, R25, R16 ;  /* 0x0000001911107219 */ /* 0x000fce0000010e10 */
.L_x_59:
[----:B------:R-:W-:Y:S05]  /*53f0*/  BSYNC.RECONVERGENT B1 ;  /* 0x0000000000017941 */ /* 0x000fea0003800200 */
.L_x_58:
[C---:B------:R-:W-:Y:S01]  /*5400*/  SHF.L.W.U32.HI R27, R16.reuse, 0x2, R14 ;  /* 0x00000002101b7819 */ /* 0x040fe20000010e0e */
[----:B------:R-:W-:Y:S01]  /*5410*/  UMOV UR4, 0x54442d19 ;  /* 0x54442d1900047882 */ /* 0x000fe20000000000 */
[----:B------:R-:W-:Y:S01]  /*5420*/  SHF.L.U32 R16, R16, 0x2, RZ ;  /* 0x0000000210107819 */ /* 0x000fe200000006ff */
        /* <DEDUP_REMOVED lines=13> */
.L_x_56:
[----:B------:R-:W-:Y:S01]  /*5500*/  FMUL R28, RZ, R15 ;  /* 0x0000000fff1c7220 */ /* 0x000fe20000400000 */
[----:B------:R-:W-:-:S07]  /*5510*/  IMAD.MOV.U32 R27, RZ, RZ, RZ ;  /* 0x000000ffff1b7224 */ /* 0x000fce00078e00ff */
.L_x_55:
[----:B------:R-:W-:Y:S05]  /*5520*/  BSYNC.RECONVERGENT B0 ;  /* 0x0000000000007941 */ /* 0x000fea0003800200 */
.L_x_54:
        /* <DEDUP_REMOVED lines=21> */
[----:B------:R-:W-:-:S03]  /*5680*/  FMUL R24, R15, 0.63661974668502807617 ;  /* 0x3f22f9830f187820 */ /* 0x000fc60000400000 */
[-C--:B------:R-:W-:Y:S01]  /*5690*/  FMUL R25, R19, R17.reuse ;  /* 0x0000001113197220 */ /* 0x080fe20000400000 */
[C---:B------:R-:W-:Y:S01]  /*56a0*/  FMUL R16, R18.reuse, R17 ;  /* 0x0000001112107220 */ /* 0x040fe20000400000 */
[----:B------:R-:W-:Y:S01]  /*56b0*/  FSETP.GE.AND P2, PT, |R15|, 105615, PT ;  /* 0x47ce47800f00780b */ /* 0x000fe20003f46200 */
[----:B------:R-:W0:Y:S01]  /*56c0*/  F2I.NTZ R14, R24 ;  /* 0x00000018000e7305 */ /* 0x000e220000203100 */
[-C--:B------:R-:W-:Y:S01]  /*56d0*/  FFMA R18, R18, R26.reuse, R25 ;  /* 0x0000001a12127223 */ /* 0x080fe20000000019 */
[----:B------:R-:W-:-:S05]  /*56e0*/  FFMA R19, R19, R26, -R16 ;  /* 0x0000001a13137223 */ /* 0x000fca0000000810 */
[----:B------:R1:W-:Y:S01]  /*56f0*/  STS.64 [R2+0x28], R18 ;  /* 0x0000281202007388 */ /* 0x0003e20000000a00 */
[----:B0-----:R-:W-:Y:S01]  /*5700*/  I2FP.F32.S32 R16, R14 ;  /* 0x0000000e00107245 */ /* 0x001fe20000201400 */
[----:B------:R-:W-:-:S04]  /*5710*/  IMAD.MOV.U32 R24, RZ, RZ, R14 ;  /* 0x000000ffff187224 */ /* 0x000fc800078e000e */
[----:B------:R-:W-:-:S04]  /*5720*/  FFMA R17, R16, -1.5707962512969970703, R15 ;  /* 0xbfc90fda10117823 */ /* 0x000fc8000000000f */
[----:B------:R-:W-:-:S04]  /*5730*/  FFMA R17, R16, -7.5497894158615963534e-08, R17 ;  /* 0xb3a2216810117823 */ /* 0x000fc80000000011 */
[----:B------:R-:W-:Y:S01]  /*5740*/  FFMA R25, R16, -5.3903029534742383927e-15, R17 ;  /* 0xa7c234c510197823 */ /* 0x000fe20000000011 */
[----:B------:R-:W-:-:S04]  /*5750*/  P2R R16, PR, RZ, 0x4 ;  /* 0x00000004ff107803 */ /* 0x000fc80000000000 */
[----:B------:R-:W-:Y:S01]  /*5760*/  MOV R26, R25 ;  /* 0x00000019001a7202 */ /* 0x000fe20000000f00 */
[----:B-1----:R-:W-:Y:S06]  /*5770*/  @!P2 BRA `(.L_x_61) ;  /* 0x000000040074a947 */ /* 0x002fec0003800000 */
        /* <DEDUP_REMOVED lines=8> */
.L_x_63:
        /* <DEDUP_REMOVED lines=36> */
[----:B------:R-:W-:-:S03]  /*5a40*/  ISETP.EQ.AND P5, PT, R26, 0x4, PT ;  /* 0x000000041a00780c */ /* 0x000fc60003fa2270 */
[--C-:B------:R-:W-:Y:S01]  /*5a50*/  @P3 IMAD.MOV.U32 R14, RZ, RZ, R3.reuse ;  /* 0x000000ffff0e3224 */ /* 0x100fe200078e0003 */
[C---:B------:R-:W-:Y:S01]  /*5a60*/  ISETP.EQ.AND P3, PT, R26.reuse, -0x4, PT ;  /* 0xfffffffc1a00780c */ /* 0x040fe20003f62270 */
[----:B------:R-:W-:Y:S02]  /*5a70*/  @P4 IMAD.MOV.U32 R17, RZ, RZ, R3 ;  /* 0x000000ffff114224 */ /* 0x000fe400078e0003 */
[----:B------:R-:W-:Y:S01]  /*5a80*/  @P4 IMAD.MOV.U32 R14, RZ, RZ, R4 ;  /* 0x000000ffff0e4224 */ /* 0x000fe200078e0004 */
[----:B------:R-:W-:Y:S01]  /*5a90*/  ISETP.EQ.AND P4, PT, R26, RZ, PT ;  /* 0x000000ff1a00720c */ /* 0x000fe20003f82270 */
[--C-:B------:R-:W-:Y:S01]  /*5aa0*/  @P0 IMAD.MOV.U32 R14, RZ, RZ, R5.reuse ;  /* 0x000000ffff0e0224 */ /* 0x100fe200078e0005 */
[----:B------:R-:W-:Y:S01]  /*5ab0*/  @P0 MOV R17, R4 ;  /* 0x0000000400110202 */ /* 0x000fe20000000f00 */
[----:B------:R-:W-:Y:S01]  /*5ac0*/  @P1 IMAD.MOV.U32 R17, RZ, RZ, R5 ;  /* 0x000000ffff111224 */ /* 0x000fe200078e0005 */
[----:B------:R-:W-:Y:S01]  /*5ad0*/  @P2 MOV R17, R20 ;  /* 0x0000001400112202 */ /* 0x000fe20000000f00 */
[----:B------:R-:W-:-:S02]  /*5ae0*/  @P1 IMAD.MOV.U32 R14, RZ, RZ, R20 ;  /* 0x000000ffff0e1224 */ /* 0x000fc400078e0014 */
[--C-:B------:R-:W-:Y:S02]  /*5af0*/  @P2 IMAD.MOV.U32 R14, RZ, RZ, R21.reuse ;  /* 0x000000ffff0e2224 */ /* 0x100fe400078e0015 */
[----:B------:R-:W-:Y:S02]  /*5b00*/  @P3 IMAD.MOV.U32 R17, RZ, RZ, R21 ;  /* 0x000000ffff113224 */ /* 0x000fe400078e0015 */
[----:B------:R-:W-:Y:S02]  /*5b10*/  @P3 IMAD.MOV.U32 R14, RZ, RZ, R22 ;  /* 0x000000ffff0e3224 */ /* 0x000fe400078e0016 */
[----:B------:R-:W-:Y:S01]  /*5b20*/  @P4 MOV R17, R22 ;  /* 0x0000001600114202 */ /* 0x000fe20000000f00 */
[--C-:B------:R-:W-:Y:S02]  /*5b30*/  @P5 IMAD.MOV.U32 R17, RZ, RZ, R27.reuse ;  /* 0x000000ffff115224 */ /* 0x100fe400078e001b */
[----:B------:R-:W-:Y:S02]  /*5b40*/  @P4 IMAD.MOV.U32 R14, RZ, RZ, R27 ;  /* 0x000000ffff0e4224 */ /* 0x000fe400078e001b */
[----:B------:R-:W-:Y:S01]  /*5b50*/  IMAD.MOV.U32 R18, RZ, RZ, R17 ;  /* 0x000000ffff127224 */ /* 0x000fe200078e0011 */
[----:B------:R-:W-:Y:S06]  /*5b60*/  @!P6 BRA `(.L_x_65) ;  /* 0x00000000002ce947 */ /* 0x000fec0003800000 */
[----:B------:R-:W-:Y:S01]  /*5b70*/  @P0 MOV R19, R3 ;  /* 0x0000000300130202 */ /* 0x000fe20000000f00 */
[----:B------:R-:W-:Y:S01]  /*5b80*/  @P1 IMAD.MOV.U32 R19, RZ, RZ, R4 ;  /* 0x000000ffff131224 */ /* 0x000fe200078e0004 */
[----:B------:R-:W-:Y:S01]  /*5b90*/  ISETP.EQ.AND P0, PT, R26, 0x8, PT ;  /* 0x000000081a00780c */ /* 0x000fe20003f02270 */
[----:B------:R-:W-:Y:S01]  /*5ba0*/  @P2 IMAD.MOV.U32 R19, RZ, RZ, R5 ;  /* 0x000000ffff132224 */ /* 0x000fe200078e0005 */
[----:B------:R-:W-:Y:S01]  /*5bb0*/  LOP3.LUT R17, R16, 0x1f, RZ, 0xc0, !PT ;  /* 0x0000001f10117812 */ /* 0x000fe200078ec0ff */
[----:B------:R-:W-:Y:S01]  /*5bc0*/  @P3 IMAD.MOV.U32 R19, RZ, RZ, R20 ;  /* 0x000000ffff133224 */ /* 0x000fe200078e0014 */
[----:B------:R-:W-:Y:S01]  /*5bd0*/  @P4 MOV R19, R21 ;  /* 0x0000001500134202 */ /* 0x000fe20000000f00 */
[----:B------:R-:W-:Y:S01]  /*5be0*/  @P5 IMAD.MOV.U32 R19, RZ, RZ, R22 ;  /* 0x000000ffff135224 */ /* 0x000fe200078e0016 */
[----:B------:R-:W-:-:S07]  /*5bf0*/  SHF.L.W.U32.HI R14, R18, R17, R14 ;  /* 0x00000011120e7219 */ /* 0x000fce0000010e0e */
[----:B------:R-:W-:-:S05]  /*5c00*/  @P0 IMAD.MOV.U32 R19, RZ, RZ, R27 ;  /* 0x000000ffff130224 */ /* 0x000fca00078e001b */
[----:B------:R-:W-:-:S07]  /*5c10*/  SHF.L.W.U32.HI R18, R19, R17, R18 ;  /* 0x0000001113127219 */ /* 0x000fce0000010e12 */
.L_x_65:
[----:B------:R-:W-:Y:S05]  /*5c20*/  BSYNC.RECONVERGENT B1 ;  /* 0x0000000000017941 */ /* 0x000fea0003800200 */
.L_x_64:
        /* <DEDUP_REMOVED lines=16> */
.L_x_62:
[----:B------:R-:W-:Y:S01]  /*5d30*/  FMUL R26, RZ, R15 ;  /* 0x0000000fff1a7220 */ /* 0x000fe20000400000 */
[----:B------:R-:W-:-:S07]  /*5d40*/  MOV R14, RZ ;  /* 0x000000ff000e7202 */ /* 0x000fce0000000f00 */
.L_x_61:
[----:B------:R-:W-:Y:S05]  /*5d50*/  BSYNC.RECONVERGENT B0 ;  /* 0x0000000000007941 */ /* 0x000fea0003800200 */
.L_x_60:
        /* <DEDUP_REMOVED lines=26> */
.L_x_69:
        /* <DEDUP_REMOVED lines=39> */
[----:B------:R-:W-:Y:S01]  /*6170*/  @P4 IMAD.MOV.U32 R16, RZ, RZ, R3 ;  /* 0x000000ffff104224 */ /* 0x000fe200078e0003 */
[----:B------:R-:W-:Y:S01]  /*6180*/  @P4 MOV R14, R4 ;  /* 0x00000004000e4202 */ /* 0x000fe20000000f00 */
[----:B------:R-:W-:Y:S01]  /*6190*/  @P2 IMAD.MOV.U32 R16, RZ, RZ, R4 ;  /* 0x000000ffff102224 */ /* 0x000fe200078e0004 */
[----:B------:R-:W-:Y:S01]  /*61a0*/  ISETP.EQ.AND P4, PT, R19, 0x4, PT ;  /* 0x000000041300780c */ /* 0x000fe20003f82270 */
[--C-:B------:R-:W-:Y:S01]  /*61b0*/  @P2 IMAD.MOV.U32 R14, RZ, RZ, R5.reuse ;  /* 0x000000ffff0e2224 */ /* 0x100fe200078e0005 */
[----:B------:R-:W-:Y:S01]  /*61c0*/  @P1 MOV R14, R20 ;  /* 0x00000014000e1202 */ /* 0x000fe20000000f00 */
[----:B------:R-:W-:Y:S02]  /*61d0*/  @P1 IMAD.MOV.U32 R16, RZ, RZ, R5 ;  /* 0x000000ffff101224 */ /* 0x000fe400078e0005 */
        /* <DEDUP_REMOVED lines=8> */
[----:B------:R-:W-:Y:S01]  /*6260*/  @P2 MOV R17, R3 ;  /* 0x0000000300112202 */ /* 0x000fe20000000f00 */
[----:B------:R-:W-:Y:S02]  /*6270*/  @P1 IMAD.MOV.U32 R17, RZ, RZ, R4 ;  /* 0x000000ffff111224 */ /* 0x000fe400078e0004 */
[----:B------:R-:W-:Y:S01]  /*6280*/  @P0 IMAD.MOV.U32 R17, RZ, RZ, R5 ;  /* 0x000000ffff110224 */ /* 0x000fe200078e0005 */
[----:B------:R-:W-:Y:S01]  /*6290*/  ISETP.EQ.AND P0, PT, R19, 0x8, PT ;  /* 0x000000081300780c */ /* 0x000fe20003f02270 */
[----:B------:R-:W-:Y:S01]  /*62a0*/  @P3 IMAD.MOV.U32 R17, RZ, RZ, R20 ;  /* 0x000000ffff113224 */ /* 0x000fe200078e0014 */
[----:B------:R-:W-:Y:S01]  /*62b0*/  @P5 MOV R17, R21 ;  /* 0x0000001500115202 */ /* 0x000fe20000000f00 */
[----:B------:R-:W-:Y:S01]  /*62c0*/  @P4 IMAD.MOV.U32 R17, RZ, RZ, R22 ;  /* 0x000000ffff114224 */ /* 0x000fe200078e0016 */
[----:B------:R-:W-:-:S04]  /*62d0*/  LOP3.LUT R19, R18, 0x1f, RZ, 0xc0, !PT ;  /* 0x0000001f12137812 */ /* 0x000fc800078ec0ff */
[----:B------:R-:W-:-:S05]  /*62e0*/  SHF.L.W.U32.HI R14, R16, R19, R14 ;  /* 0x00000013100e7219 */ /* 0x000fca0000010e0e */
[----:B------:R-:W-:-:S05]  /*62f0*/  @P0 IMAD.MOV.U32 R17, RZ, RZ, R25 ;  /* 0x000000ffff110224 */ /* 0x000fca00078e0019 */
[----:B------:R-:W-:-:S07]  /*6300*/  SHF.L.W.U32.HI R16, R17, R19, R16 ;  /* 0x0000001311107219 */ /* 0x000fce0000010e10 */
.L_x_71:
[----:B------:R-:W-:Y:S05]  /*6310*/  BSYNC.RECONVERGENT B1 ;  /* 0x0000000000017941 */ /* 0x000fea0003800200 */
.L_x_70:
        /* <DEDUP_REMOVED lines=16> */
.L_x_68:
[----:B------:R-:W-:Y:S01]  /*6420*/  FMUL R25, RZ, R15 ;  /* 0x0000000fff197220 */ /* 0x000fe20000400000 */
[----:B------:R-:W-:-:S07]  /*6430*/  MOV R24, RZ ;  /* 0x000000ff00187202 */ /* 0x000fce0000000f00 */
.L_x_67:
[----:B------:R-:W-:Y:S05]  /*6440*/  BSYNC.RECONVERGENT B0 ;  /* 0x0000000000007941 */ /* 0x000fea0003800200 */
.L_x_66:
        /* <DEDUP_REMOVED lines=12> */
[----:B------:R-:W-:-:S05]  /*6510*/  FSEL R0, R0, -0.00019574658654164522886, !P0 ;  /* 0xb94d415300007808 */ /* 0x000fca0004000000 */
[----:B------:R-:W-:Y:S01]  /*6520*/  FFMA R16, R15, R0, R14 ;  /* 0x000000000f107223 */ /* 0x000fe2000000000e */
[----:B------:R-:W-:-:S03]  /*6530*/  FSEL R0, R25, 1, P0 ;  /* 0x3f80000019007808 */ /* 0x000fc60000000000 */
[C---:B------:R-:W-:Y:S02]  /*6540*/  FFMA R16, R15.reuse, R16, R18 ;  /* 0x000000100f107223 */ /* 0x040fe40000000012 */
[----:B------:R-:W-:Y:S01]  /*6550*/  FFMA R15, R15, R0, RZ ;  /* 0x000000000f0f7223 */ /* 0x000fe200000000ff */
[----:B0-----:R-:W-:-:S03]  /*6560*/  FMUL R14, R17, 7 ;  /* 0x40e00000110e7820 */ /* 0x001fc60000400000 */
[----:B------:R-:W-:Y:S01]  /*6570*/  FFMA R0, R15, R16, R0 ;  /* 0x000000100f007223 */ /* 0x000fe20000000000 */
[----:B------:R-:W-:-:S03]  /*6580*/  FMUL R14, R14, 0.098125003278255462646 ;  /* 0x3dc8f5c30e0e7820 */ /* 0x000fc60000400000 */
[----:B------:R-:W-:Y:S01]  /*6590*/  @P1 FADD R0, RZ, -R0 ;  /* 0x80000000ff001221 */ /* 0x000fe20000000000 */
[----:B------:R-:W-:-:S03]  /*65a0*/  FMUL R17, R14, 0.63661974668502807617 ;  /* 0x3f22f9830e117820 */ /* 0x000fc60000400000 */
[CC--:B------:R-:W-:Y:S01]  /*65b0*/  FMUL R15, R9.reuse, R0.reuse ;  /* 0x00000000090f7220 */ /* 0x0c0fe20000400000 */
[----:B------:R-:W-:Y:S01]  /*65c0*/  FMUL R0, R8, R0 ;  /* 0x0000000008007220 */ /* 0x000fe20000400000 */
[----:B------:R-:W-:Y:S01]  /*65d0*/  FSETP.GE.AND P2, PT, |R14|, 105615, PT ;  /* 0x47ce47800e00780b */ /* 0x000fe20003f46200 */
[----:B------:R-:W0:Y:S01]  /*65e0*/  F2I.NTZ R19, R17 ;  /* 0x0000001100137305 */ /* 0x000e220000203100 */
[-C--:B------:R-:W-:Y:S01]  /*65f0*/  FFMA R8, R8, R26.reuse, R15 ;  /* 0x0000001a08087223 */ /* 0x080fe2000000000f */
[----:B------:R-:W-:-:S05]  /*6600*/  FFMA R9, R9, R26, -R0 ;  /* 0x0000001a09097223 */ /* 0x000fca0000000800 */
[----:B------:R1:W-:Y:S01]  /*6610*/  STS.64 [R2+0x30], R8 ;  /* 0x0000300802007388 */ /* 0x0003e20000000a00 */
[----:B0-----:R-:W-:Y:S01]  /*6620*/  I2FP.F32.S32 R15, R19 ;  /* 0x00000013000f7245 */ /* 0x001fe20000201400 */
[----:B------:R-:W-:Y:S01]  /*6630*/  IMAD.MOV.U32 R18, RZ, RZ, R19 ;  /* 0x000000ffff127224 */ /* 0x000fe200078e0013 */
[----:B-1----:R-:W-:-:S03]  /*6640*/  P2R R8, PR, RZ, 0x4 ;  /* 0x00000004ff087803 */ /* 0x002fc60000000000 */
[----:B------:R-:W-:-:S04]  /*6650*/  FFMA R0, R15, -1.5707962512969970703, R14 ;  /* 0xbfc90fda0f007823 */ /* 0x000fc8000000000e */
        /* <DEDUP_REMOVED lines=8> */
[----:B------:R-:W0:Y:S01]  /*66e0*/  LDCU.64 UR8, c[0x4][URZ] ;  /* 0x01000000ff0877ac */ /* 0x000e220008000a00 */
[----:B------:R-:W-:Y:S01]  /*66f0*/  IMAD.MOV.U32 R24, RZ, RZ, RZ ;  /* 0x000000ffff187224 */ /* 0x000fe200078e00ff */
[----:B------:R-:W-:Y:S01]  /*6700*/  LOP3.LUT R0, R0, 0x80000000, RZ, 0xfc, !PT ;  /* 0x8000000000007812 */ /* 0x000fe200078efcff */
[----:B------:R-:W-:Y:S01]  /*6710*/  UMOV UR5, URZ ;  /* 0x000000ff00057c82 */ /* 0x000fe20008000000 */
[----:B------:R-:W-:-:S05]  /*6720*/  UMOV UR4, URZ ;  /* 0x000000ff00047c82 */ /* 0x000fca0008000000 */
.L_x_75:
        /* <DEDUP_REMOVED lines=18> */
[----:B------:R-:W-:Y:S01]  /*6850*/  @P3 MOV R20, R16 ;  /* 0x0000001000143202 */ /* 0x000fe20000000f00 */
        /* <DEDUP_REMOVED lines=20> */
[----:B------:R-:W-:Y:S01]  /*69a0*/  @P4 IMAD.MOV.U32 R9, RZ, RZ, R3 ;  /* 0x000000ffff094224 */ /* 0x000fe200078e0003 */
[----:B------:R-:W-:Y:S01]  /*69b0*/  @P4 MOV R8, R4 ;  /* 0x0000000400084202 */ /* 0x000fe20000000f00 */
[----:B------:R-:W-:Y:S01]  /*69c0*/  @P0 IMAD.MOV.U32 R8, RZ, RZ, R5 ;  /* 0x000000ffff080224 */ /* 0x000fe200078e0005 */
[----:B------:R-:W-:Y:S01]  /*69d0*/  ISETP.EQ.AND P4, PT, R16, RZ, PT ;  /* 0x000000ff1000720c */ /* 0x000fe20003f82270 */
[----:B------:R-:W-:Y:S01]  /*69e0*/  @P0 IMAD.MOV.U32 R9, RZ, RZ, R4 ;  /* 0x000000ffff090224 */ /* 0x000fe200078e0004 */
[----:B------:R-:W-:Y:S01]  /*69f0*/  @P1 MOV R8, R20 ;  /* 0x0000001400081202 */ /* 0x000fe20000000f00 */
[----:B------:R-:W-:Y:S02]  /*6a00*/  @P2 IMAD.MOV.U32 R8, RZ, RZ, R21 ;  /* 0x000000ffff082224 */ /* 0x000fe400078e0015 */
[----:B------:R-:W-:-:S02]  /*6a10*/  @P1 IMAD.MOV.U32 R9, RZ, RZ, R5 ;  /* 0x000000ffff091224 */ /* 0x000fc400078e0005 */
[----:B------:R-:W-:Y:S02]  /*6a20*/  @P2 IMAD.MOV.U32 R9, RZ, RZ, R20 ;  /* 0x000000ffff092224 */ /* 0x000fe400078e0014 */
[----:B------:R-:W-:Y:S01]  /*6a30*/  @P3 MOV R8, R22 ;  /* 0x0000001600083202 */ /* 0x000fe20000000f00 */
[----:B------:R-:W-:-:S03]  /*6a40*/  @P3 IMAD.MOV.U32 R9, RZ, RZ, R21 ;  /* 0x000000ffff093224 */ /* 0x000fc600078e0015 */
[--C-:B------:R-:W-:Y:S02]  /*6a50*/  @P4 IMAD.MOV.U32 R8, RZ, RZ, R19.reuse ;  /* 0x000000ffff084224 */ /* 0x100fe400078e0013 */
[----:B------:R-:W-:Y:S02]  /*6a60*/  @P4 IMAD.MOV.U32 R9, RZ, RZ, R22 ;  /* 0x000000ffff094224 */ /* 0x000fe400078e0016 */
[----:B------:R-:W-:Y:S01]  /*6a70*/  @P5 IMAD.MOV.U32 R9, RZ, RZ, R19 ;  /* 0x000000ffff095224 */ /* 0x000fe200078e0013 */
[----:B------:R-:W-:Y:S01]  /*6a80*/  MOV R25, R8 ;  /* 0x0000000800197202 */ /* 0x000fe20000000f00 */
[----:B------:R-:W-:Y:S06]  /*6a90*/  @!P6 BRA `(.L_x_77) ;  /* 0x00000000002ce947 */ /* 0x000fec0003800000 */
[----:B------:R-:W-:Y:S01]  /*6aa0*/  @P0 IMAD.MOV.U32 R8, RZ, RZ, R3 ;  /* 0x000000ffff080224 */ /* 0x000fe200078e0003 */
[----:B------:R-:W-:Y:S01]  /*6ab0*/  ISETP.EQ.AND P0, PT, R16, 0x8, PT ;  /* 0x000000081000780c */ /* 0x000fe20003f02270 */
[----:B------:R-:W-:Y:S01]  /*6ac0*/  @P1 IMAD.MOV.U32 R8, RZ, RZ, R4 ;  /* 0x000000ffff081224 */ /* 0x000fe200078e0004 */
[----:B------:R-:W-:Y:S01]  /*6ad0*/  LOP3.LUT R0, R0, 0x1f, RZ, 0xc0, !PT ;  /* 0x0000001f00007812 */ /* 0x000fe200078ec0ff */
[----:B------:R-:W-:Y:S01]  /*6ae0*/  @P2 IMAD.MOV.U32 R8, RZ, RZ, R5 ;  /* 0x000000ffff082224 */ /* 0x000fe200078e0005 */
[----:B------:R-:W-:Y:S01]  /*6af0*/  @P3 MOV R8, R20 ;  /* 0x0000001400083202 */ /* 0x000fe20000000f00 */
[----:B------:R-:W-:Y:S01]  /*6b00*/  @P4 IMAD.MOV.U32 R8, RZ, RZ, R21 ;  /* 0x000000ffff084224 */ /* 0x000fe200078e0015 */
[----:B------:R-:W-:Y:S01]  /*6b10*/  SHF.L.W.U32.HI R25, R9, R0, R25 ;  /* 0x0000000009197219 */ /* 0x000fe20000010e19 */
[----:B------:R-:W-:-:S06]  /*6b20*/  @P5 IMAD.MOV.U32 R8, RZ, RZ, R22 ;  /* 0x000000ffff085224 */ /* 0x000fcc00078e0016 */
[----:B------:R-:W-:-:S05]  /*6b30*/  @P0 IMAD.MOV.U32 R8, RZ, RZ, R19 ;  /* 0x000000ffff080224 */ /* 0x000fca00078e0013 */
[----:B------:R-:W-:-:S07]  /*6b40*/  SHF.L.W.U32.HI R9, R8, R0, R9 ;  /* 0x0000000008097219 */ /* 0x000fce0000010e09 */
.L_x_77:
[----:B------:R-:W-:Y:S05]  /*6b50*/  BSYNC.RECONVERGENT B1 ;  /* 0x0000000000017941 */ /* 0x000fea0003800200 */
.L_x_76:
        /* <DEDUP_REMOVED lines=16> */
.L_x_74:
[----:B------:R-:W-:Y:S01]  /*6c60*/  FMUL R0, RZ, R14 ;  /* 0x0000000eff007220 */ /* 0x000fe20000400000 */
[----:B------:R-:W-:-:S07]  /*6c70*/  IMAD.MOV.U32 R19, RZ, RZ, RZ ;  /* 0x000000ffff137224 */ /* 0x000fce00078e00ff */
.L_x_73:
[----:B------:R-:W-:Y:S05]  /*6c80*/  BSYNC.RECONVERGENT B0 ;  /* 0x0000000000007941 */ /* 0x000fea0003800200 */
.L_x_72:
[C---:B------:R-:W-:Y:S01]  /*6c90*/  LOP3.LUT R9, R19.reuse, 0x1, RZ, 0xc0, !PT ;  /* 0x0000000113097812 */ /* 0x040fe200078ec0ff */
[----:B------:R-:W-:Y:S01]  /*6ca0*/  FMUL R8, R0, R0 ;  /* 0x0000000000087220 */ /* 0x000fe20000400000 */
[----:B------:R-:W-:Y:S01]  /*6cb0*/  VIADD R16, R19, 0x1 ;  /* 0x0000000113107836 */ /* 0x000fe20000000000 */
[----:B------:R-:W-:Y:S01]  /*6cc0*/  FSETP.GE.AND P2, PT, |R14|, 105615, PT ;  /* 0x47ce47800e00780b */ /* 0x000fe20003f46200 */
[----:B------:R-:W-:Y:S01]  /*6cd0*/  BSSY.RECONVERGENT B0, `(.L_x_78) ;  /* 0x000006a000007945 */ /* 0x000fe20003800200 */
[----:B------:R-:W-:Y:S01]  /*6ce0*/  ISETP.NE.U32.AND P0, PT, R9, 0x1, PT ;  /* 0x000000010900780c */ /* 0x000fe20003f05070 */
[----:B------:R-:W-:Y:S01]  /*6cf0*/  FFMA R9, R8, R23, -0.0013887860113754868507 ;  /* 0xbab607ed08097423 */ /* 0x000fe20000000017 */
[----:B------:R-:W-:Y:S02]  /*6d00*/  LOP3.LUT P1, RZ, R16, 0x2, RZ, 0xc0, !PT ;  /* 0x0000000210ff7812 */ /* 0x000fe4000782c0ff */
[----:B------:R-:W-:Y:S02]  /*6d10*/  FSEL R7, R7, 0.041666727513074874878, !P0 ;  /* 0x3d2aaabb07077808 */ /* 0x000fe40004000000 */
[----:B------:R-:W-:-:S02]  /*6d20*/  FSEL R9, R9, -0.00019574658654164522886, P0 ;  /* 0xb94d415309097808 */ /* 0x000fc40000000000 */
        /* <DEDUP_REMOVED lines=11> */
[----:B------:R-:W-:Y:S01]  /*6de0*/  MOV R15, RZ ;  /* 0x000000ff000f7202 */ /* 0x000fe20000000f00 */
[----:B------:R-:W-:Y:S01]  /*6df0*/  IMAD.MOV.U32 R18, RZ, RZ, RZ ;  /* 0x000000ffff127224 */ /* 0x000fe200078e00ff */
[----:B------:R-:W0:Y:S02]  /*6e00*/  LDCU.64 UR8, c[0x4][URZ] ;  /* 0x01000000ff0877ac */ /* 0x000e240008000a00 */
[----:B------:R-:W-:Y:S01]  /*6e10*/  LOP3.LUT R7, R0, 0x80000000, RZ, 0xfc, !PT ;  /* 0x8000000000077812 */ /* 0x000fe200078efcff */
[----:B------:R-:W-:Y:S01]  /*6e20*/  UMOV UR5, URZ ;  /* 0x000000ff00057c82 */ /* 0x000fe20008000000 */
[----:B------:R-:W-:-:S05]  /*6e30*/  UMOV UR4, URZ ;  /* 0x000000ff00047c82 */ /* 0x000fca0008000000 */
.L_x_81:
        /* <DEDUP_REMOVED lines=64> */
.L_x_83:
[----:B------:R-:W-:Y:S05]  /*7240*/  BSYNC.RECONVERGENT B1 ;  /* 0x0000000000017941 */ /* 0x000fea0003800200 */
.L_x_82:
        /* <DEDUP_REMOVED lines=9> */
[----:B------:R-:W0:Y:S01]  /*72e0*/  I2F.F64.S64 R4, R8 ;  /* 0x0000000800047312 */ /* 0x000e220000301c00 */
[----:B------:R-:W-:-:S04]  /*72f0*/  SHF.R.U32.HI R0, RZ, 0x1e, R0 ;  /* 0x0000001eff007819 */ /* 0x000fc80000011600 */
[----:B------:R-:W-:Y:S01]  /*7300*/  LEA.HI R18, R3, R0, RZ, 0x1 ;  /* 0x0000000003127211 */ /* 0x000fe200078f08ff */
[----:B0-----:R-:W-:-:S10]  /*7310*/  DMUL R4, R4, UR4 ;  /* 0x0000000404047c28 */ /* 0x001fd40008000000 */
[----:B------:R-:W0:Y:S02]  /*7320*/  F2F.F32.F64 R4, R4 ;  /* 0x0000000400047310 */ /* 0x000e240000301000 */
[----:B0-----:R-:W-:Y:S01]  /*7330*/  FSEL R15, -R4, R4, !P0 ;  /* 0x00000004040f7208 */ /* 0x001fe20004000100 */
[----:B------:R-:W-:Y:S06]  /*7340*/  BRA `(.L_x_79) ;  /* 0x0000000000087947 */ /* 0x000fec0003800000 */
.L_x_80:
[----:B------:R-:W-:Y:S01]  /*7350*/  FMUL R15, RZ, R14 ;  /* 0x0000000eff0f7220 */ /* 0x000fe20000400000 */
[----:B------:R-:W-:-:S07]  /*7360*/  IMAD.MOV.U32 R18, RZ, RZ, RZ ;  /* 0x000000ffff127224 */ /* 0x000fce00078e00ff */
.L_x_79:
[----:B------:R-:W-:Y:S05]  /*7370*/  BSYNC.RECONVERGENT B0 ;  /* 0x0000000000007941 */ /* 0x000fea0003800200 */
.L_x_78:
[----:B------:R-:W0:Y:S01]  /*7380*/  S2R R7, SR_TID.X ;  /* 0x0000000000077919 */ /* 0x000e220000002100 */
[----:B------:R-:W-:Y:S01]  /*7390*/  FMUL R3, R15, R15 ;  /* 0x0000000f0f037220 */ /* 0x000fe20000400000 */
[C---:B------:R-:W-:Y:S01]  /*73a0*/  LOP3.LUT R0, R18.reuse, 0x1, RZ, 0xc0, !PT ;  /* 0x0000000112007812 */ /* 0x040fe200078ec0ff */
[----:B------:R-:W1:Y:S01]  /*73b0*/  S2UR UR5, SR_CgaCtaId ;  /* 0x00000000000579c3 */ /* 0x000e620000008800 */
[----:B------:R-:W-:Y:S01]  /*73c0*/  LOP3.LUT P1, RZ, R18, 0x2, RZ, 0xc0, !PT ;  /* 0x0000000212ff7812 */ /* 0x000fe2000782c0ff */
[----:B------:R-:W-:Y:S01]  /*73d0*/  FFMA R23, R3, R23, -0.0013887860113754868507 ;  /* 0xbab607ed03177423 */ /* 0x000fe20000000017 */
[----:B------:R-:W-:Y:S01]  /*73e0*/  ISETP.NE.U32.AND P0, PT, R0, 0x1, PT ;  /* 0x000000010000780c */ /* 0x000fe20003f05070 */
[----:B------:R-:W-:-:S03]  /*73f0*/  UMOV UR4, 0x400 ;  /* 0x0000040000047882 */ /* 0x000fc60000000000 */
[----:B------:R-:W-:Y:S02]  /*7400*/  FSEL R12, R12, 0.0083327032625675201416, !P0 ;  /* 0x3c0885e40c0c7808 */ /* 0x000fe40004000000 */
[----:B------:R-:W-:Y:S02]  /*7410*/  FSEL R0, R23, -0.00019574658654164522886, !P0 ;  /* 0xb94d415317007808 */ /* 0x000fe40004000000 */
[----:B------:R-:W-:-:S03]  /*7420*/  FSEL R4, -R13, -0.16666662693023681641, !P0 ;  /* 0xbe2aaaa80d047808 */ /* 0x000fc60004000100 */
[----:B------:R-:W-:Y:S01]  /*7430*/  FFMA R12, R3, R0, R12 ;  /* 0x00000000030c7223 */ /* 0x000fe2000000000c */
[----:B------:R-:W-:-:S03]  /*7440*/  FSEL R0, R15, 1, P0 ;  /* 0x3f8000000f007808 */ /* 0x000fc60000000000 */
[C---:B------:R-:W-:Y:S02]  /*7450*/  FFMA R4, R3.reuse, R12, R4 ;  /* 0x0000000c03047223 */ /* 0x040fe40000000004 */
[----:B------:R-:W-:-:S04]  /*7460*/  FFMA R3, R3, R0, RZ ;  /* 0x0000000003037223 */ /* 0x000fc800000000ff */
[----:B------:R-:W-:Y:S01]  /*7470*/  FFMA R3, R3, R4, R0 ;  /* 0x0000000403037223 */ /* 0x000fe20000000000 */
[----:B-1----:R-:W-:-:S03]  /*7480*/  ULEA UR4, UR5, UR4, 0x18 ;  /* 0x0000000405047291 */ /* 0x002fc6000f8ec0ff */
[----:B------:R-:W-:Y:S01]  /*7490*/  @P1 FADD R3, RZ, -R3 ;  /* 0x80000003ff031221 */ /* 0x000fe20000000000 */
[C---:B0-----:R-:W-:Y:S02]  /*74a0*/  IMAD.SHL.U32 R0, R7.reuse, 0x10, RZ ;  /* 0x0000001007007824 */ /* 0x041fe400078e00ff */
[----:B------:R-:W-:Y:S02]  /*74b0*/  IMAD.SHL.U32 R7, R7, 0x8, RZ ;  /* 0x0000000807077824 */ /* 0x000fe400078e00ff */
[CC--:B------:R-:W-:Y:S01]  /*74c0*/  FMUL R5, R11.reuse, R3.reuse ;  /* 0x000000030b057220 */ /* 0x0c0fe20000400000 */
[----:B------:R-:W-:Y:S01]  /*74d0*/  FMUL R4, R10, R3 ;  /* 0x000000030a047220 */ /* 0x000fe20000400000 */
[----:B------:R-:W-:Y:S02]  /*74e0*/  IADD3 R3, PT, PT, R0, 0x2, RZ ;  /* 0x0000000200037810 */ /* 0x000fe40007ffe0ff */
[-C--:B------:R-:W-:Y:S01]  /*74f0*/  FFMA R22, R10, R6.reuse, R5 ;  /* 0x000000060a167223 */ /* 0x080fe20000000005 */
[----:B------:R-:W-:Y:S01]  /*7500*/  FFMA R23, R11, R6, -R4 ;  /* 0x000000060b177223 */ /* 0x000fe20000000804 */
[----:B------:R-:W-:Y:S01]  /*7510*/  SHF.R.U32.HI R21, RZ, 0x1, R3 ;  /* 0x00000001ff157819 */ /* 0x000fe20000011603 */
[----:B------:R-:W-:Y:S01]  /*7520*/  VIADD R4, R0, 0x4 ;  /* 0x0000000400047836 */ /* 0x000fe20000000000 */
[----:B------:R-:W-:-:S02]  /*7530*/  LOP3.LUT R3, R7, 0x38, RZ, 0xc0, !PT ;  /* 0x0000003807037812 */ /* 0x000fc400078ec0ff */
[----:B------:R-:W-:Y:S01]  /*7540*/  LOP3.LUT R21, R21, 0x38, RZ, 0xc0, !PT ;  /* 0x0000003815157812 */ /* 0x000fe200078ec0ff */
[----:B------:R-:W-:Y:S01]  /*7550*/  STS.64 [R2+0x38], R22 ;  /* 0x0000381602007388 */ /* 0x000fe20000000a00 */
[----:B------:R-:W-:-:S03]  /*7560*/  SHF.R.U32.HI R4, RZ, 0x1, R4 ;  /* 0x00000001ff047819 */ /* 0x000fc60000011604 */
[----:B------:R-:W-:Y:S01]  /*7570*/  LDS.64 R14, [R21+UR4+0x40] ;  /* 0x00004004150e7984 */ /* 0x000fe20008000a00 */
[----:B------:R-:W-:-:S03]  /*7580*/  LOP3.LUT R20, R4, 0x38, RZ, 0xc0, !PT ;  /* 0x0000003804147812 */ /* 0x000fc600078ec0ff */
[----:B------:R-:W0:Y:S04]  /*7590*/  LDS.64 R12, [R3+UR4+0x140] ;  /* 0x00014004030c7984 */ /* 0x000e280008000a00 */
[----:B------:R-:W-:Y:S04]  /*75a0*/  LDS.64 R16, [R3+UR4] ;  /* 0x0000000403107984 */ /* 0x000fe80008000a00 */
[----:B------:R-:W1:Y:S04]  /*75b0*/  LDS.64 R18, [R3+UR4+0x100] ;  /* 0x0001000403127984 */ /* 0x000e680008000a00 */
[----:B------:R-:W-:Y:S04]  /*75c0*/  LDS.64 R10, [R20+UR4+0x80] ;  /* 0x00008004140a7984 */ /* 0x000fe80008000a00 */
[----:B------:R-:W2:Y:S04]  /*75d0*/  LDS.64 R8, [R3+UR4+0x180] ;  /* 0x0001800403087984 */ /* 0x000ea80008000a00 */
[----:B------:R-:W-:Y:S04]  /*75e0*/  LDS.64 R4, [R3+UR4+0xc0] ;  /* 0x0000c00403047984 */ /* 0x000fe80008000a00 */
[----:B------:R-:W3:Y:S01]  /*75f0*/  LDS.64 R6, [R3+UR4+0x1c0] ;  /* 0x0001c00403067984 */ /* 0x000ee20008000a00 */
[C-C-:B0-----:R-:W-:Y:S01]  /*7600*/  FADD R24, R15.reuse, -R13.reuse ;  /* 0x8000000d0f187221 */ /* 0x141fe20000000000 */
[C-C-:B------:R-:W-:Y:S01]  /*7610*/  FADD R23, R14.reuse, -R12.reuse ;  /* 0x8000000c0e177221 */ /* 0x140fe20000000000 */
[----:B------:R-:W-:Y:S01]  /*7620*/  FADD R12, R14, R12 ;  /* 0x0000000c0e0c7221 */ /* 0x000fe20000000000 */
[----:B------:R-:W-:Y:S01]  /*7630*/  FADD R13, R15, R13 ;  /* 0x0000000d0f0d7221 */ /* 0x000fe20000000000 */
[----:B------:R-:W-:Y:S01]  /*7640*/  FMUL R24, R24, 0.70710676908493041992 ;  /* 0x3f3504f318187820 */ /* 0x000fe20000400000 */
[C-C-:B-1----:R-:W-:Y:S01]  /*7650*/  FADD R22, R16.reuse, R18.reuse ;  /* 0x0000001210167221 */ /* 0x142fe20000000000 */
[----:B------:R-:W-:Y:S01]  /*7660*/  FADD R16, R16, -R18 ;  /* 0x8000001210107221 */ /* 0x000fe20000000000 */
[C-C-:B------:R-:W-:Y:S01]  /*7670*/  FADD R18, R17.reuse, R19.reuse ;  /* 0x0000001311127221 */ /* 0x140fe20000000000 */
[----:B------:R-:W-:Y:S01]  /*7680*/  FADD R19, R17, -R19 ;  /* 0x8000001311137221 */ /* 0x000fe20000000000 */
[C-C-:B------:R-:W-:Y:S01]  /*7690*/  FFMA R14, R23.reuse, 0.70710676908493041992, R24.reuse ;  /* 0x3f3504f3170e7823 */ /* 0x140fe20000000018 */
[----:B------:R-:W-:Y:S01]  /*76a0*/  FFMA R15, R23, -0.70710676908493041992, R24 ;  /* 0xbf3504f3170f7823 */ /* 0x000fe20000000018 */
[C-C-:B--2---:R-:W-:Y:S01]  /*76b0*/  FADD R17, R10.reuse, R8.reuse ;  /* 0x000000080a117221 */ /* 0x144fe20000000000 */
[C-C-:B------:R-:W-:Y:S01]  /*76c0*/  FADD R23, R11.reuse, R9.reuse ;  /* 0x000000090b177221 */ /* 0x140fe20000000000 */
[----:B------:R-:W-:Y:S01]  /*76d0*/  FADD R24, -R10, R8 ;  /* 0x000000080a187221 */ /* 0x000fe20000000100 */
[----:B------:R-:W-:Y:S01]  /*76e0*/  FADD R11, R11, -R9 ;  /* 0x800000090b0b7221 */ /* 0x000fe20000000000 */
[C-C-:B------:R-:W-:Y:S01]  /*76f0*/  FADD R8, R22.reuse, R17.reuse ;  /* 0x0000001116087221 */ /* 0x140fe20000000000 */
        /* <DEDUP_REMOVED lines=11> */
[----:B------:R-:W-:Y:S01]  /*77b0*/  FADD R19, R19, -R24 ;  /* 0x8000001813137221 */ /* 0x000fe20000000000 */
[----:B------:R-:W-:Y:S01]  /*77c0*/  FADD R7, R12, R23 ;  /* 0x000000170c077221 */ /* 0x000fe20000000000 */
[C-C-:B------:R-:W-:Y:S01]  /*77d0*/  FFMA R5, R6.reuse, 0.70710676908493041992, -R25.reuse ;  /* 0x3f3504f306057823 */ /* 0x140fe20000000819 */
[----:B------:R-:W-:Y:S01]  /*77e0*/  FFMA R6, R6, -0.70710676908493041992, -R25 ;  /* 0xbf3504f306067823 */ /* 0x000fe20000000819 */
[----:B------:R-:W-:Y:S01]  /*77f0*/  FADD R26, -R12, R23 ;  /* 0x000000170c1a7221 */ /* 0x000fe20000000100 */
[----:B------:R-:W-:Y:S01]  /*7800*/  FADD R12, R13, R4 ;  /* 0x000000040d0c7221 */ /* 0x000fe20000000000 */
[C-C-:B------:R-:W-:Y:S01]  /*7810*/  FADD R23, R14.reuse, R5.reuse ;  /* 0x000000050e177221 */ /* 0x140fe20000000000 */
[----:B------:R-:W-:Y:S01]  /*7820*/  FADD R24, -R14, R5 ;  /* 0x000000050e187221 */ /* 0x000fe20000000100 */
[----:B------:R-:W-:Y:S01]  /*7830*/  FADD R14, R15, R6 ;  /* 0x000000060f0e7221 */ /* 0x000fe20000000000 */
[----:B------:R-:W-:Y:S01]  /*7840*/  FADD R13, R13, -R4 ;  /* 0x800000040d0d7221 */ /* 0x000fe20000000000 */
[----:B------:R-:W-:Y:S01]  /*7850*/  FADD R15, R15, -R6 ;  /* 0x800000060f0f7221 */ /* 0x000fe20000000000 */
[C-C-:B------:R-:W-:Y:S01]  /*7860*/  FADD R4, R8.reuse, R7.reuse ;  /* 0x0000000708047221 */ /* 0x140fe20000000000 */
[----:B------:R-:W-:Y:S01]  /*7870*/  FADD R8, R8, -R7 ;  /* 0x8000000708087221 */ /* 0x000fe20000000000 */
[----:B------:R-:W-:Y:S01]  /*7880*/  FADD R7, R11, R14 ;  /* 0x0000000e0b077221 */ /* 0x000fe20000000000 */
[----:B------:R-:W-:Y:S01]  /*7890*/  FADD R5, R9, R12 ;  /* 0x0000000c09057221 */ /* 0x000fe20000000000 */
[----:B------:R-:W-:Y:S01]  /*78a0*/  FADD R11, R11, -R14 ;  /* 0x8000000e0b0b7221 */ /* 0x000fe20000000000 */
[----:B------:R-:W-:Y:S01]  /*78b0*/  FADD R9, R9, -R12 ;  /* 0x8000000c09097221 */ /* 0x000fe20000000000 */
[----:B------:R-:W-:Y:S01]  /*78c0*/  FADD R14, R18, R15 ;  /* 0x0000000f120e7221 */ /* 0x000fe20000000000 */
[C-C-:B------:R-:W-:Y:S01]  /*78d0*/  FADD R12, R22.reuse, R13.reuse ;  /* 0x0000000d160c7221 */ /* 0x140fe20000000000 */
[----:B------:R-:W-:Y:S01]  /*78e0*/  FADD R16, R22, -R13 ;  /* 0x8000000d16107221 */ /* 0x000fe20000000000 */
[----:B------:R-:W-:Y:S01]  /*78f0*/  FADD R18, R18, -R15 ;  /* 0x8000000f12127221 */ /* 0x000fe20000000000 */
[----:B------:R-:W-:Y:S01]  /*7900*/  FADD R13, R17, R26 ;  /* 0x0000001a110d7221 */ /* 0x000fe20000000000 */
[C-C-:B------:R-:W-:Y:S01]  /*7910*/  FADD R6, R10.reuse, R23.reuse ;  /* 0x000000170a067221 */ /* 0x140fe20000000000 */
[----:B------:R-:W-:Y:S01]  /*7920*/  FADD R15, R19, R24 ;  /* 0x00000018130f7221 */ /* 0x000fe20000000000 */
[----:B------:R-:W-:Y:S01]  /*7930*/  FADD R17, R17, -R26 ;  /* 0x8000001a11117221 */ /* 0x000fe20000000000 */
[----:B------:R-:W-:Y:S01]  /*7940*/  FADD R10, R10, -R23 ;  /* 0x800000170a0a7221 */ /* 0x000fe20000000000 */
[----:B------:R-:W-:Y:S01]  /*7950*/  FADD R19, R19, -R24 ;  /* 0x8000001813137221 */ /* 0x000fe20000000000 */
[----:B------:R0:W-:Y:S04]  /*7960*/  STS.128 [R2], R4 ;  /* 0x0000000402007388 */ /* 0x0001e80000000c00 */
[----:B------:R-:W-:Y:S04]  /*7970*/  STS.128 [R2+0x20], R8 ;  /* 0x0000200802007388 */ /* 0x000fe80000000c00 */
[----:B------:R-:W-:Y:S04]  /*7980*/  STS.128 [R2+0x10], R12 ;  /* 0x0000100c02007388 */ /* 0x000fe80000000c00 */
[----:B------:R-:W-:Y:S04]  /*7990*/  STS.128 [R2+0x30], R16 ;  /* 0x0000301002007388 */ /* 0x000fe80000000c00 */
[----:B------:R-:W1:Y:S01]  /*79a0*/  LDS.64 R26, [R21+UR4+0x40] ;  /* 0x00004004151a7984 */ /* 0x000e620008000a00 */
[----:B0-----:R-:W0:Y:S03]  /*79b0*/  LDC.64 R4, c[0x0][0x388] ;  /* 0x0000e200ff047b82 */ /* 0x001e260000000a00 */
[----:B------:R-:W-:Y:S04]  /*79c0*/  LDS.64 R36, [R20+UR4+0x80] ;  /* 0x0000800414247984 */ /* 0x000fe80008000a00 */
[----:B------:R-:W2:Y:S04]  /*79d0*/  LDS.64 R24, [R3+UR4] ;  /* 0x0000000403187984 */ /* 0x000ea80008000a00 */
[----:B------:R-:W3:Y:S04]  /*79e0*/  LDS.64 R38, [R3+UR4+0xc0] ;  /* 0x0000c00403267984 */ /* 0x000ee80008000a00 */
[----:B------:R-:W-:Y:S04]  /*79f0*/  LDS.64 R32, [R3+UR4+0x100] ;  /* 0x0001000403207984 */ /* 0x000fe80008000a00 */
[----:B------:R-:W4:Y:S04]  /*7a00*/  LDS.64 R34, [R3+UR4+0x140] ;  /* 0x0001400403227984 */ /* 0x000f280008000a00 */
[----:B------:R-:W-:Y:S01]  /*7a10*/  LDS.64 R28, [R3+UR4+0x180] ;  /* 0x00018004031c7984 */ /* 0x000fe20008000a00 */
[----:B0-----:R-:W-:-:S03]  /*7a20*/  IMAD.WIDE.U32 R4, R0, 0x4, R4 ;  /* 0x0000000400047825 */ /* 0x001fc600078e0004 */
[----:B------:R-:W0:Y:S04]  /*7a30*/  LDS.64 R30, [R3+UR4+0x1c0] ;  /* 0x0001c004031e7984 */ /* 0x000e280008000a00 */
[----:B-1----:R-:W-:Y:S04]  /*7a40*/  STG.E desc[UR6][R4.64+0x8], R26 ;  /* 0x0000081a04007986 */ /* 0x002fe8000c101906 */
[----:B------:R-:W-:Y:S04]  /*7a50*/  STG.E desc[UR6][R4.64+0xc], R27 ;  /* 0x00000c1b04007986 */ /* 0x000fe8000c101906 */
[----:B--2---:R-:W-:Y:S04]  /*7a60*/  STS.128 [R2], R24 ;  /* 0x0000001802007388 */ /* 0x004fe80000000c00 */
[----:B---3--:R-:W-:Y:S04]  /*7a70*/  STS.128 [R2+0x10], R36 ;  /* 0x0000102402007388 */ /* 0x008fe80000000c00 */
[----:B------:R-:W-:Y:S04]  /*7a80*/  STG.E desc[UR6][R4.64], R24 ;  /* 0x0000001804007986 */ /* 0x000fe8000c101906 */
[----:B----4-:R-:W-:Y:S04]  /*7a90*/  STS.128 [R2+0x20], R32 ;  /* 0x0000202002007388 */ /* 0x010fe80000000c00 */
[----:B------:R-:W-:Y:S04]  /*7aa0*/  STG.E desc[UR6][R4.64+0x4], R25 ;  /* 0x0000041904007986 */ /* 0x000fe8000c101906 */
[----:B0-----:R-:W-:Y:S04]  /*7ab0*/  STS.128 [R2+0x30], R28 ;  /* 0x0000301c02007388 */ /* 0x001fe80000000c00 */
[----:B------:R-:W-:Y:S04]  /*7ac0*/  STG.E desc[UR6][R4.64+0x10], R36 ;  /* 0x0000102404007986 */ /* 0x000fe8000c101906 */
        /* <DEDUP_REMOVED lines=10> */
[----:B------:R-:W-:Y:S01]  /*7b70*/  STG.E desc[UR6][R4.64+0x3c], R31 ;  /* 0x00003c1f04007986 */ /* 0x000fe2000c101906 */
[----:B------:R-:W-:Y:S05]  /*7b80*/  EXIT ;  /* 0x000000000000794d */ /* 0x000fea0003800000 */
.L_x_84:
[----:B------:R-:W-:-:S00]  /*7b90*/  BRA `(.L_x_84) ;  /* 0xfffffffc00fc7947 */ /* 0x000fc0000383ffff */
[----:B------:R-:W-:-:S00]  /*7ba0*/  NOP ;  /* 0x0000000000007918 */ /* 0x000fc00000000000 */
        /* <DEDUP_REMOVED lines=13> */
.L_x_85:


//--------------------- .nv.global.init           --------------------------
	.section	.nv.global.init,"aw",@progbits
	.align	4
.nv.global.init:
	.type		__cudart_i2opi_f,@object
	.size		__cudart_i2opi_f,(.L_0 - __cudart_i2opi_f)
__cudart_i2opi_f:
        /*0000*/ 	.byte	0x41, 0x90, 0x43, 0x3c, 0x99, 0x95, 0x62, 0xdb, 0xc0, 0xdd, 0x34, 0xf5, 0xd1, 0x57, 0x27, 0xfc
        /*0010*/ 	.byte	0x29, 0x15, 0x44, 0x4e, 0x6e, 0x83, 0xf9, 0xa2
.L_0:


//--------------------- .nv.shared._Z3fftPfS_     --------------------------
	.section	.nv.shared._Z3fftPfS_,"aw",@nobits
	.sectionflags	@""
	.align	4
.nv.shared._Z3fftPfS_:
	.zero		1536


//--------------------- .nv.shared.reserved.0     --------------------------
	.section	.nv.shared.reserved.0,"aw",@nobits
	.weak		__nv_reservedSMEM_offset_0_alias
	.size		__nv_reservedSMEM_offset_0_alias, 0, 64
	.other		__nv_reservedSMEM_offset_0_alias,@"STO_CUDA_RESERVED_SHARED STV_DEFAULT"
__nv_reservedSMEM_offset_0_alias:
	.zero		0
	.zero		64


//--------------------- .nv.constant0._Z3fftPfS_  --------------------------
	.section	.nv.constant0._Z3fftPfS_,"a",@progbits
	.sectionflags	@""
	.align	4
.nv.constant0._Z3fftPfS_:
	.zero		912


//--------------------- SYMBOLS --------------------------

	.type		.nv.reservedSmem.offset0,@object
	.size		.nv.reservedSmem.offset0,0x4
	.type		.nv.reservedSmem.cap,@object
	.size		.nv.reservedSmem.cap,0x4
